	.target	sm_103a

	.elftype	@"ET_EXEC"


//--------------------- .note.nv.tkinfo           --------------------------
	.section	.note.nv.tkinfo,"",@"SHT_NOTE"
	.sectionflags	@"SHF_NOTE_NV_TKINFO"
	.tkinfo
        /*0018*/ 	.word	0x00000002
        /*0030*/ 	.string	""
        /*0030*/ 	.string	"ptxas"
        /*0030*/ 	.string	"Cuda compilation tools, release 13.0, V13.0.88"
        /*0030*/ 	.string	"Build cuda_13.0.r13.0/compiler.36424714_0"
        /*0030*/ 	.string	"-arch sm_103a -m 64 "



//--------------------- .note.nv.cuinfo           --------------------------
	.section	.note.nv.cuinfo,"",@"SHT_NOTE"
	.sectionflags	@"SHF_NOTE_NV_CUINFO"
        /*0018*/ 	.short	0x0002
        /*001a*/ 	.short	0x0067
        /*001c*/ 	.short	0x0082
	.zero		2


//--------------------- .nv.info                  --------------------------
	.section	.nv.info,"",@"SHT_CUDA_INFO"
	.align	4


	//----- nvinfo : EIATTR_REGCOUNT
	.align		4
        /*0000*/ 	.byte	0x04, 0x2f
        /*0002*/ 	.short	(.L_29 - .L_28)
	.align		4
.L_28:
        /*0004*/ 	.word	index@(_Z25multi_tensor_apply_kernelI18TensorListMetadataILi3EE15NovoGradFunctorIdEJfffffff12momentMode_tfPfEEvlPViT_T0_DpT1_)
        /*0008*/ 	.word	0x00000024


	//----- nvinfo : EIATTR_FRAME_SIZE
	.align		4
.L_29:
        /*000c*/ 	.byte	0x04, 0x11
        /*000e*/ 	.short	(.L_31 - .L_30)
	.align		4
.L_30:
        /*0010*/ 	.word	index@(_Z25multi_tensor_apply_kernelI18TensorListMetadataILi3EE15NovoGradFunctorIdEJfffffff12momentMode_tfPfEEvlPViT_T0_DpT1_)
        /*0014*/ 	.word	0x00000000


	//----- nvinfo : EIATTR_REGCOUNT
	.align		4
.L_31:
        /*0018*/ 	.byte	0x04, 0x2f
        /*001a*/ 	.short	(.L_33 - .L_32)
	.align		4
.L_32:
        /*001c*/ 	.word	index@(_Z25multi_tensor_apply_kernelI18TensorListMetadataILi3EE15NovoGradFunctorIfEJfffffff12momentMode_tfPfEEvlPViT_T0_DpT1_)
        /*0020*/ 	.word	0x00000020


	//----- nvinfo : EIATTR_FRAME_SIZE
	.align		4
.L_33:
        /*0024*/ 	.byte	0x04, 0x11
        /*0026*/ 	.short	(.L_35 - .L_34)
	.align		4
.L_34:
        /*0028*/ 	.word	index@(_Z25multi_tensor_apply_kernelI18TensorListMetadataILi3EE15NovoGradFunctorIfEJfffffff12momentMode_tfPfEEvlPViT_T0_DpT1_)
        /*002c*/ 	.word	0x00000000


	//----- nvinfo : EIATTR_REGCOUNT
	.align		4
.L_35:
        /*0030*/ 	.byte	0x04, 0x2f
        /*0032*/ 	.short	(.L_37 - .L_36)
	.align		4
.L_36:
        /*0034*/ 	.word	index@(_Z25multi_tensor_apply_kernelI18TensorListMetadataILi3EE15NovoGradFunctorIN3c104HalfEEJfffffff12momentMode_tfPfEEvlPViT_T0_DpT1_)
        /*0038*/ 	.word	0x00000020


	//----- nvinfo : EIATTR_FRAME_SIZE
	.align		4
.L_37:
        /*003c*/ 	.byte	0x04, 0x11
        /*003e*/ 	.short	(.L_39 - .L_38)
	.align		4
.L_38:
        /*0040*/ 	.word	index@(_Z25multi_tensor_apply_kernelI18TensorListMetadataILi3EE15NovoGradFunctorIN3c104HalfEEJfffffff12momentMode_tfPfEEvlPViT_T0_DpT1_)
        /*0044*/ 	.word	0x00000000


	//----- nvinfo : EIATTR_MIN_STACK_SIZE
	.align		4
.L_39:
        /*0048*/ 	.byte	0x04, 0x12
        /*004a*/ 	.short	(.L_41 - .L_40)
	.align		4
.L_40:
        /*004c*/ 	.word	index@(_Z25multi_tensor_apply_kernelI18TensorListMetadataILi3EE15NovoGradFunctorIN3c104HalfEEJfffffff12momentMode_tfPfEEvlPViT_T0_DpT1_)
        /*0050*/ 	.word	0x00000000


	//----- nvinfo : EIATTR_MIN_STACK_SIZE
	.align		4
.L_41:
        /*0054*/ 	.byte	0x04, 0x12
        /*0056*/ 	.short	(.L_43 - .L_42)
	.align		4
.L_42:
        /*0058*/ 	.word	index@(_Z25multi_tensor_apply_kernelI18TensorListMetadataILi3EE15NovoGradFunctorIfEJfffffff12momentMode_tfPfEEvlPViT_T0_DpT1_)
        /*005c*/ 	.word	0x00000000


	//----- nvinfo : EIATTR_MIN_STACK_SIZE
	.align		4
.L_43:
        /*0060*/ 	.byte	0x04, 0x12
        /*0062*/ 	.short	(.L_45 - .L_44)
	.align		4
.L_44:
        /*0064*/ 	.word	index@(_Z25multi_tensor_apply_kernelI18TensorListMetadataILi3EE15NovoGradFunctorIdEJfffffff12momentMode_tfPfEEvlPViT_T0_DpT1_)
        /*0068*/ 	.word	0x00000000
.L_45:


//--------------------- .nv.compat                --------------------------
	.section	.nv.compat,"",@"SHT_CUDA_COMPAT_INFO"
	.align	4
        /*0000*/ 	.byte	0x02, 0x09, 0x01, 0x00, 0x02, 0x02, 0x01, 0x00, 0x02, 0x05, 0x05, 0x00, 0x03, 0x07, 0x01, 0x01
        /*0010*/ 	.byte	0x02, 0x03, 0x00, 0x00, 0x02, 0x06, 0x01, 0x00, 0x04, 0x0b, 0x08, 0x00, 0x00, 0x00, 0x00, 0x00
        /*0020*/ 	.byte	0x00, 0x00, 0x00, 0x00


//--------------------- .nv.info._Z25multi_tensor_apply_kernelI18TensorListMetadataILi3EE15NovoGradFunctorIN3c104HalfEEJfffffff12momentMode_tfPfEEvlPViT_T0_DpT1_ --------------------------
	.section	.nv.info._Z25multi_tensor_apply_kernelI18TensorListMetadataILi3EE15NovoGradFunctorIN3c104HalfEEJfffffff12momentMode_tfPfEEvlPViT_T0_DpT1_,"",@"SHT_CUDA_INFO"
	.sectionflags	@""
	.align	4


	//----- nvinfo : EIATTR_CUDA_API_VERSION
	.align		4
        /*0000*/ 	.byte	0x04, 0x37
        /*0002*/ 	.short	(.L_47 - .L_46)
.L_46:
        /*0004*/ 	.word	0x00000082


	//----- nvinfo : EIATTR_KPARAM_INFO
	.align		4
.L_47:
        /*0008*/ 	.byte	0x04, 0x17
        /*000a*/ 	.short	(.L_49 - .L_48)
.L_48:
        /*000c*/ 	.word	0x00000000
        /*0010*/ 	.short	0x000d
        /*0012*/ 	.short	0x0c80
        /*0014*/ 	.byte	0x00, 0xf5, 0x21, 0x00


	//----- nvinfo : EIATTR_KPARAM_INFO
	.align		4
.L_49:
        /*0018*/ 	.byte	0x04, 0x17
        /*001a*/ 	.short	(.L_51 - .L_50)
.L_50:
        /*001c*/ 	.word	0x00000000
        /*0020*/ 	.short	0x000c
        /*0022*/ 	.short	0x0c7c
        /*0024*/ 	.byte	0x00, 0xf0, 0x11, 0x00


	//----- nvinfo : EIATTR_KPARAM_INFO
	.align		4
.L_51:
        /*0028*/ 	.byte	0x04, 0x17
        /*002a*/ 	.short	(.L_53 - .L_52)
.L_52:
        /*002c*/ 	.word	0x00000000
        /*0030*/ 	.short	0x000b
        /*0032*/ 	.short	0x0c78
        /*0034*/ 	.byte	0x00, 0xf0, 0x11, 0x00


	//----- nvinfo : EIATTR_KPARAM_INFO
	.align		4
.L_53:
        /*0038*/ 	.byte	0x04, 0x17
        /*003a*/ 	.short	(.L_55 - .L_54)
.L_54:
        /*003c*/ 	.word	0x00000000
        /*0040*/ 	.short	0x000a
        /*0042*/ 	.short	0x0c74
        /*0044*/ 	.byte	0x00, 0xf0, 0x11, 0x00


	//----- nvinfo : EIATTR_KPARAM_INFO
	.align		4
.L_55:
        /*0048*/ 	.byte	0x04, 0x17
        /*004a*/ 	.short	(.L_57 - .L_56)
.L_56:
        /*004c*/ 	.word	0x00000000
        /*0050*/ 	.short	0x0009
        /*0052*/ 	.short	0x0c70
        /*0054*/ 	.byte	0x00, 0xf0, 0x11, 0x00


	//----- nvinfo : EIATTR_KPARAM_INFO
	.align		4
.L_57:
        /*0058*/ 	.byte	0x04, 0x17
        /*005a*/ 	.short	(.L_59 - .L_58)
.L_58:
        /*005c*/ 	.word	0x00000000
        /*0060*/ 	.short	0x0008
        /*0062*/ 	.short	0x0c6c
        /*0064*/ 	.byte	0x00, 0xf0, 0x11, 0x00


	//----- nvinfo : EIATTR_KPARAM_INFO
	.align		4
.L_59:
        /*0068*/ 	.byte	0x04, 0x17
        /*006a*/ 	.short	(.L_61 - .L_60)
.L_60:
        /*006c*/ 	.word	0x00000000
        /*0070*/ 	.short	0x0007
        /*0072*/ 	.short	0x0c68
        /*0074*/ 	.byte	0x00, 0xf0, 0x11, 0x00


	//----- nvinfo : EIATTR_KPARAM_INFO
	.align		4
.L_61:
        /*0078*/ 	.byte	0x04, 0x17
        /*007a*/ 	.short	(.L_63 - .L_62)
.L_62:
        /*007c*/ 	.word	0x00000000
        /*0080*/ 	.short	0x0006
        /*0082*/ 	.short	0x0c64
        /*0084*/ 	.byte	0x00, 0xf0, 0x11, 0x00


	//----- nvinfo : EIATTR_KPARAM_INFO
	.align		4
.L_63:
        /*0088*/ 	.byte	0x04, 0x17
        /*008a*/ 	.short	(.L_65 - .L_64)
.L_64:
        /*008c*/ 	.word	0x00000000
        /*0090*/ 	.short	0x0005
        /*0092*/ 	.short	0x0c60
        /*0094*/ 	.byte	0x00, 0xf0, 0x11, 0x00


	//----- nvinfo : EIATTR_KPARAM_INFO
	.align		4
.L_65:
        /*0098*/ 	.byte	0x04, 0x17
        /*009a*/ 	.short	(.L_67 - .L_66)
.L_66:
        /*009c*/ 	.word	0x00000000
        /*00a0*/ 	.short	0x0004
        /*00a2*/ 	.short	0x0c5c
        /*00a4*/ 	.byte	0x00, 0xf0, 0x11, 0x00


	//----- nvinfo : EIATTR_KPARAM_INFO
	.align		4
.L_67:
        /*00a8*/ 	.byte	0x04, 0x17
        /*00aa*/ 	.short	(.L_69 - .L_68)
.L_68:
        /*00ac*/ 	.word	0x00000000
        /*00b0*/ 	.short	0x0003
        /*00b2*/ 	.short	0x0c58
        /*00b4*/ 	.byte	0x00, 0xf0, 0x05, 0x00


	//----- nvinfo : EIATTR_KPARAM_INFO
	.align		4
.L_69:
        /*00b8*/ 	.byte	0x04, 0x17
        /*00ba*/ 	.short	(.L_71 - .L_70)
.L_70:
        /*00bc*/ 	.word	0x00000000
        /*00c0*/ 	.short	0x0002
        /*00c2*/ 	.short	0x0010
        /*00c4*/ 	.byte	0x00, 0xf0, 0x21, 0x31


	//----- nvinfo : EIATTR_KPARAM_INFO
	.align		4
.L_71:
        /*00c8*/ 	.byte	0x04, 0x17
        /*00ca*/ 	.short	(.L_73 - .L_72)
.L_72:
        /*00cc*/ 	.word	0x00000000
        /*00d0*/ 	.short	0x0001
        /*00d2*/ 	.short	0x0008
        /*00d4*/ 	.byte	0x00, 0xf5, 0x21, 0x00


	//----- nvinfo : EIATTR_KPARAM_INFO
	.align		4
.L_73:
        /*00d8*/ 	.byte	0x04, 0x17
        /*00da*/ 	.short	(.L_75 - .L_74)
.L_74:
        /*00dc*/ 	.word	0x00000000
        /*00e0*/ 	.short	0x0000
        /*00e2*/ 	.short	0x0000
        /*00e4*/ 	.byte	0x00, 0xf0, 0x21, 0x00


	//----- nvinfo : EIATTR_SPARSE_MMA_MASK
	.align		4
.L_75:
        /*00e8*/ 	.byte	0x03, 0x50
        /*00ea*/ 	.short	0x0000


	//----- nvinfo : EIATTR_MAXREG_COUNT
	.align		4
        /*00ec*/ 	.byte	0x03, 0x1b
        /*00ee*/ 	.short	0x00ff


	//----- nvinfo : EIATTR_MERCURY_ISA_VERSION
	.align		4
        /*00f0*/ 	.byte	0x03, 0x5f
        /*00f2*/ 	.short	0x0101


	//----- nvinfo : EIATTR_VRC_CTA_INIT_COUNT
	.align		4
        /*00f4*/ 	.byte	0x02, 0x4a
	.zero		1
	.zero		1


	//----- nvinfo : EIATTR_EXIT_INSTR_OFFSETS
	.align		4
        /*00f8*/ 	.byte	0x04, 0x1c
        /*00fa*/ 	.short	(.L_77 - .L_76)


	//   ....[0]....
.L_76:
        /*00fc*/ 	.word	0x00000100


	//   ....[1]....
        /*0100*/ 	.word	0x00000a90


	//   ....[2]....
        /*0104*/ 	.word	0x000013c0


	//----- nvinfo : EIATTR_CRS_STACK_SIZE
	.align		4
.L_77:
        /*0108*/ 	.byte	0x04, 0x1e
        /*010a*/ 	.short	(.L_79 - .L_78)
.L_78:
        /*010c*/ 	.word	0x00000000


	//----- nvinfo : EIATTR_CBANK_PARAM_SIZE
	.align		4
.L_79:
        /*0110*/ 	.byte	0x03, 0x19
        /*0112*/ 	.short	0x0c88


	//----- nvinfo : EIATTR_PARAM_CBANK
	.align		4
        /*0114*/ 	.byte	0x04, 0x0a
        /*0116*/ 	.short	(.L_81 - .L_80)
	.align		4
.L_80:
        /*0118*/ 	.word	index@(.nv.constant0._Z25multi_tensor_apply_kernelI18TensorListMetadataILi3EE15NovoGradFunctorIN3c104HalfEEJfffffff12momentMode_tfPfEEvlPViT_T0_DpT1_)
        /*011c*/ 	.short	0x0380
        /*011e*/ 	.short	0x0c88


	//----- nvinfo : EIATTR_SW_WAR
	.align		4
.L_81:
        /*0120*/ 	.byte	0x04, 0x36
        /*0122*/ 	.short	(.L_83 - .L_82)
.L_82:
        /*0124*/ 	.word	0x00000008
.L_83:


//--------------------- .nv.info._Z25multi_tensor_apply_kernelI18TensorListMetadataILi3EE15NovoGradFunctorIfEJfffffff12momentMode_tfPfEEvlPViT_T0_DpT1_ --------------------------
	.section	.nv.info._Z25multi_tensor_apply_kernelI18TensorListMetadataILi3EE15NovoGradFunctorIfEJfffffff12momentMode_tfPfEEvlPViT_T0_DpT1_,"",@"SHT_CUDA_INFO"
	.sectionflags	@""
	.align	4


	//----- nvinfo : EIATTR_CUDA_API_VERSION
	.align		4
        /*0000*/ 	.byte	0x04, 0x37
        /*0002*/ 	.short	(.L_85 - .L_84)
.L_84:
        /*0004*/ 	.word	0x00000082


	//----- nvinfo : EIATTR_KPARAM_INFO
	.align		4
.L_85:
        /*0008*/ 	.byte	0x04, 0x17
        /*000a*/ 	.short	(.L_87 - .L_86)
.L_86:
        /*000c*/ 	.word	0x00000000
        /*0010*/ 	.short	0x000d
        /*0012*/ 	.short	0x0c80
        /*0014*/ 	.byte	0x00, 0xf5, 0x21, 0x00


	//----- nvinfo : EIATTR_KPARAM_INFO
	.align		4
.L_87:
        /*0018*/ 	.byte	0x04, 0x17
        /*001a*/ 	.short	(.L_89 - .L_88)
.L_88:
        /*001c*/ 	.word	0x00000000
        /*0020*/ 	.short	0x000c
        /*0022*/ 	.short	0x0c7c
        /*0024*/ 	.byte	0x00, 0xf0, 0x11, 0x00


	//----- nvinfo : EIATTR_KPARAM_INFO
	.align		4
.L_89:
        /*0028*/ 	.byte	0x04, 0x17
        /*002a*/ 	.short	(.L_91 - .L_90)
.L_90:
        /*002c*/ 	.word	0x00000000
        /*0030*/ 	.short	0x000b
        /*0032*/ 	.short	0x0c78
        /*0034*/ 	.byte	0x00, 0xf0, 0x11, 0x00


	//----- nvinfo : EIATTR_KPARAM_INFO
	.align		4
.L_91:
        /*0038*/ 	.byte	0x04, 0x17
        /*003a*/ 	.short	(.L_93 - .L_92)
.L_92:
        /*003c*/ 	.word	0x00000000
        /*0040*/ 	.short	0x000a
        /*0042*/ 	.short	0x0c74
        /*0044*/ 	.byte	0x00, 0xf0, 0x11, 0x00


	//----- nvinfo : EIATTR_KPARAM_INFO
	.align		4
.L_93:
        /*0048*/ 	.byte	0x04, 0x17
        /*004a*/ 	.short	(.L_95 - .L_94)
.L_94:
        /*004c*/ 	.word	0x00000000
        /*0050*/ 	.short	0x0009
        /*0052*/ 	.short	0x0c70
        /*0054*/ 	.byte	0x00, 0xf0, 0x11, 0x00


	//----- nvinfo : EIATTR_KPARAM_INFO
	.align		4
.L_95:
        /*0058*/ 	.byte	0x04, 0x17
        /*005a*/ 	.short	(.L_97 - .L_96)
.L_96:
        /*005c*/ 	.word	0x00000000
        /*0060*/ 	.short	0x0008
        /*0062*/ 	.short	0x0c6c
        /*0064*/ 	.byte	0x00, 0xf0, 0x11, 0x00


	//----- nvinfo : EIATTR_KPARAM_INFO
	.align		4
.L_97:
        /*0068*/ 	.byte	0x04, 0x17
        /*006a*/ 	.short	(.L_99 - .L_98)
.L_98:
        /*006c*/ 	.word	0x00000000
        /*0070*/ 	.short	0x0007
        /*0072*/ 	.short	0x0c68
        /*0074*/ 	.byte	0x00, 0xf0, 0x11, 0x00


	//----- nvinfo : EIATTR_KPARAM_INFO
	.align		4
.L_99:
        /*0078*/ 	.byte	0x04, 0x17
        /*007a*/ 	.short	(.L_101 - .L_100)
.L_100:
        /*007c*/ 	.word	0x00000000
        /*0080*/ 	.short	0x0006
        /*0082*/ 	.short	0x0c64
        /*0084*/ 	.byte	0x00, 0xf0, 0x11, 0x00


	//----- nvinfo : EIATTR_KPARAM_INFO
	.align		4
.L_101:
        /*0088*/ 	.byte	0x04, 0x17
        /*008a*/ 	.short	(.L_103 - .L_102)
.L_102:
        /*008c*/ 	.word	0x00000000
        /*0090*/ 	.short	0x0005
        /*0092*/ 	.short	0x0c60
        /*0094*/ 	.byte	0x00, 0xf0, 0x11, 0x00


	//----- nvinfo : EIATTR_KPARAM_INFO
	.align		4
.L_103:
        /*0098*/ 	.byte	0x04, 0x17
        /*009a*/ 	.short	(.L_105 - .L_104)
.L_104:
        /*009c*/ 	.word	0x00000000
        /*00a0*/ 	.short	0x0004
        /*00a2*/ 	.short	0x0c5c
        /*00a4*/ 	.byte	0x00, 0xf0, 0x11, 0x00


	//----- nvinfo : EIATTR_KPARAM_INFO
	.align		4
.L_105:
        /*00a8*/ 	.byte	0x04, 0x17
        /*00aa*/ 	.short	(.L_107 - .L_106)
.L_106:
        /*00ac*/ 	.word	0x00000000
        /*00b0*/ 	.short	0x0003
        /*00b2*/ 	.short	0x0c58
        /*00b4*/ 	.byte	0x00, 0xf0, 0x05, 0x00


	//----- nvinfo : EIATTR_KPARAM_INFO
	.align		4
.L_107:
        /*00b8*/ 	.byte	0x04, 0x17
        /*00ba*/ 	.short	(.L_109 - .L_108)
.L_108:
        /*00bc*/ 	.word	0x00000000
        /*00c0*/ 	.short	0x0002
        /*00c2*/ 	.short	0x0010
        /*00c4*/ 	.byte	0x00, 0xf0, 0x21, 0x31


	//----- nvinfo : EIATTR_KPARAM_INFO
	.align		4
.L_109:
        /*00c8*/ 	.byte	0x04, 0x17
        /*00ca*/ 	.short	(.L_111 - .L_110)
.L_110:
        /*00cc*/ 	.word	0x00000000
        /*00d0*/ 	.short	0x0001
        /*00d2*/ 	.short	0x0008
        /*00d4*/ 	.byte	0x00, 0xf5, 0x21, 0x00


	//----- nvinfo : EIATTR_KPARAM_INFO
	.align		4
.L_111:
        /*00d8*/ 	.byte	0x04, 0x17
        /*00da*/ 	.short	(.L_113 - .L_112)
.L_112:
        /*00dc*/ 	.word	0x00000000
        /*00e0*/ 	.short	0x0000
        /*00e2*/ 	.short	0x0000
        /*00e4*/ 	.byte	0x00, 0xf0, 0x21, 0x00


	//----- nvinfo : EIATTR_SPARSE_MMA_MASK
	.align		4
.L_113:
        /*00e8*/ 	.byte	0x03, 0x50
        /*00ea*/ 	.short	0x0000


	//----- nvinfo : EIATTR_MAXREG_COUNT
	.align		4
        /*00ec*/ 	.byte	0x03, 0x1b
        /*00ee*/ 	.short	0x00ff


	//----- nvinfo : EIATTR_MERCURY_ISA_VERSION
	.align		4
        /*00f0*/ 	.byte	0x03, 0x5f
        /*00f2*/ 	.short	0x0101


	//----- nvinfo : EIATTR_VRC_CTA_INIT_COUNT
	.align		4
        /*00f4*/ 	.byte	0x02, 0x4a
	.zero		1
	.zero		1


	//----- nvinfo : EIATTR_EXIT_INSTR_OFFSETS
	.align		4
        /*00f8*/ 	.byte	0x04, 0x1c
        /*00fa*/ 	.short	(.L_115 - .L_114)


	//   ....[0]....
.L_114:
        /*00fc*/ 	.word	0x00000100


	//   ....[1]....
        /*0100*/ 	.word	0x00000920


	//   ....[2]....
        /*0104*/ 	.word	0x00001100


	//----- nvinfo : EIATTR_CRS_STACK_SIZE
	.align		4
.L_115:
        /*0108*/ 	.byte	0x04, 0x1e
        /*010a*/ 	.short	(.L_117 - .L_116)
.L_116:
        /*010c*/ 	.word	0x00000000


	//----- nvinfo : EIATTR_CBANK_PARAM_SIZE
	.align		4
.L_117:
        /*0110*/ 	.byte	0x03, 0x19
        /*0112*/ 	.short	0x0c88


	//----- nvinfo : EIATTR_PARAM_CBANK
	.align		4
        /*0114*/ 	.byte	0x04, 0x0a
        /*0116*/ 	.short	(.L_119 - .L_118)
	.align		4
.L_118:
        /*0118*/ 	.word	index@(.nv.constant0._Z25multi_tensor_apply_kernelI18TensorListMetadataILi3EE15NovoGradFunctorIfEJfffffff12momentMode_tfPfEEvlPViT_T0_DpT1_)
        /*011c*/ 	.short	0x0380
        /*011e*/ 	.short	0x0c88


	//----- nvinfo : EIATTR_SW_WAR
	.align		4
.L_119:
        /*0120*/ 	.byte	0x04, 0x36
        /*0122*/ 	.short	(.L_121 - .L_120)
.L_120:
        /*0124*/ 	.word	0x00000008
.L_121:


//--------------------- .nv.info._Z25multi_tensor_apply_kernelI18TensorListMetadataILi3EE15NovoGradFunctorIdEJfffffff12momentMode_tfPfEEvlPViT_T0_DpT1_ --------------------------
	.section	.nv.info._Z25multi_tensor_apply_kernelI18TensorListMetadataILi3EE15NovoGradFunctorIdEJfffffff12momentMode_tfPfEEvlPViT_T0_DpT1_,"",@"SHT_CUDA_INFO"
	.sectionflags	@""
	.align	4


	//----- nvinfo : EIATTR_CUDA_API_VERSION
	.align		4
        /*0000*/ 	.byte	0x04, 0x37
        /*0002*/ 	.short	(.L_123 - .L_122)
.L_122:
        /*0004*/ 	.word	0x00000082


	//----- nvinfo : EIATTR_KPARAM_INFO
	.align		4
.L_123:
        /*0008*/ 	.byte	0x04, 0x17
        /*000a*/ 	.short	(.L_125 - .L_124)
.L_124:
        /*000c*/ 	.word	0x00000000
        /*0010*/ 	.short	0x000d
        /*0012*/ 	.short	0x0c80
        /*0014*/ 	.byte	0x00, 0xf5, 0x21, 0x00


	//----- nvinfo : EIATTR_KPARAM_INFO
	.align		4
.L_125:
        /*0018*/ 	.byte	0x04, 0x17
        /*001a*/ 	.short	(.L_127 - .L_126)
.L_126:
        /*001c*/ 	.word	0x00000000
        /*0020*/ 	.short	0x000c
        /*0022*/ 	.short	0x0c7c
        /*0024*/ 	.byte	0x00, 0xf0, 0x11, 0x00


	//----- nvinfo : EIATTR_KPARAM_INFO
	.align		4
.L_127:
        /*0028*/ 	.byte	0x04, 0x17
        /*002a*/ 	.short	(.L_129 - .L_128)
.L_128:
        /*002c*/ 	.word	0x00000000
        /*0030*/ 	.short	0x000b
        /*0032*/ 	.short	0x0c78
        /*0034*/ 	.byte	0x00, 0xf0, 0x11, 0x00


	//----- nvinfo : EIATTR_KPARAM_INFO
	.align		4
.L_129:
        /*0038*/ 	.byte	0x04, 0x17
        /*003a*/ 	.short	(.L_131 - .L_130)
.L_130:
        /*003c*/ 	.word	0x00000000
        /*0040*/ 	.short	0x000a
        /*0042*/ 	.short	0x0c74
        /*0044*/ 	.byte	0x00, 0xf0, 0x11, 0x00


	//----- nvinfo : EIATTR_KPARAM_INFO
	.align		4
.L_131:
        /*0048*/ 	.byte	0x04, 0x17
        /*004a*/ 	.short	(.L_133 - .L_132)
.L_132:
        /*004c*/ 	.word	0x00000000
        /*0050*/ 	.short	0x0009
        /*0052*/ 	.short	0x0c70
        /*0054*/ 	.byte	0x00, 0xf0, 0x11, 0x00


	//----- nvinfo : EIATTR_KPARAM_INFO
	.align		4
.L_133:
        /*0058*/ 	.byte	0x04, 0x17
        /*005a*/ 	.short	(.L_135 - .L_134)
.L_134:
        /*005c*/ 	.word	0x00000000
        /*0060*/ 	.short	0x0008
        /*0062*/ 	.short	0x0c6c
        /*0064*/ 	.byte	0x00, 0xf0, 0x11, 0x00


	//----- nvinfo : EIATTR_KPARAM_INFO
	.align		4
.L_135:
        /*0068*/ 	.byte	0x04, 0x17
        /*006a*/ 	.short	(.L_137 - .L_136)
.L_136:
        /*006c*/ 	.word	0x00000000
        /*0070*/ 	.short	0x0007
        /*0072*/ 	.short	0x0c68
        /*0074*/ 	.byte	0x00, 0xf0, 0x11, 0x00


	//----- nvinfo : EIATTR_KPARAM_INFO
	.align		4
.L_137:
        /*0078*/ 	.byte	0x04, 0x17
        /*007a*/ 	.short	(.L_139 - .L_138)
.L_138:
        /*007c*/ 	.word	0x00000000
        /*0080*/ 	.short	0x0006
        /*0082*/ 	.short	0x0c64
        /*0084*/ 	.byte	0x00, 0xf0, 0x11, 0x00


	//----- nvinfo : EIATTR_KPARAM_INFO
	.align		4
.L_139:
        /*0088*/ 	.byte	0x04, 0x17
        /*008a*/ 	.short	(.L_141 - .L_140)
.L_140:
        /*008c*/ 	.word	0x00000000
        /*0090*/ 	.short	0x0005
        /*0092*/ 	.short	0x0c60
        /*0094*/ 	.byte	0x00, 0xf0, 0x11, 0x00


	//----- nvinfo : EIATTR_KPARAM_INFO
	.align		4
.L_141:
        /*0098*/ 	.byte	0x04, 0x17
        /*009a*/ 	.short	(.L_143 - .L_142)
.L_142:
        /*009c*/ 	.word	0x00000000
        /*00a0*/ 	.short	0x0004
        /*00a2*/ 	.short	0x0c5c
        /*00a4*/ 	.byte	0x00, 0xf0, 0x11, 0x00


	//----- nvinfo : EIATTR_KPARAM_INFO
	.align		4
.L_143:
        /*00a8*/ 	.byte	0x04, 0x17
        /*00aa*/ 	.short	(.L_145 - .L_144)
.L_144:
        /*00ac*/ 	.word	0x00000000
        /*00b0*/ 	.short	0x0003
        /*00b2*/ 	.short	0x0c58
        /*00b4*/ 	.byte	0x00, 0xf0, 0x05, 0x00


	//----- nvinfo : EIATTR_KPARAM_INFO
	.align		4
.L_145:
        /*00b8*/ 	.byte	0x04, 0x17
        /*00ba*/ 	.short	(.L_147 - .L_146)
.L_146:
        /*00bc*/ 	.word	0x00000000
        /*00c0*/ 	.short	0x0002
        /*00c2*/ 	.short	0x0010
        /*00c4*/ 	.byte	0x00, 0xf0, 0x21, 0x31


	//----- nvinfo : EIATTR_KPARAM_INFO
	.align		4
.L_147:
        /*00c8*/ 	.byte	0x04, 0x17
        /*00ca*/ 	.short	(.L_149 - .L_148)
.L_148:
        /*00cc*/ 	.word	0x00000000
        /*00d0*/ 	.short	0x0001
        /*00d2*/ 	.short	0x0008
        /*00d4*/ 	.byte	0x00, 0xf5, 0x21, 0x00


	//----- nvinfo : EIATTR_KPARAM_INFO
	.align		4
.L_149:
        /*00d8*/ 	.byte	0x04, 0x17
        /*00da*/ 	.short	(.L_151 - .L_150)
.L_150:
        /*00dc*/ 	.word	0x00000000
        /*00e0*/ 	.short	0x0000
        /*00e2*/ 	.short	0x0000
        /*00e4*/ 	.byte	0x00, 0xf0, 0x21, 0x00


	//----- nvinfo : EIATTR_SPARSE_MMA_MASK
	.align		4
.L_151:
        /*00e8*/ 	.byte	0x03, 0x50
        /*00ea*/ 	.short	0x0000


	//----- nvinfo : EIATTR_MAXREG_COUNT
	.align		4
        /*00ec*/ 	.byte	0x03, 0x1b
        /*00ee*/ 	.short	0x00ff


	//----- nvinfo : EIATTR_MERCURY_ISA_VERSION
	.align		4
        /*00f0*/ 	.byte	0x03, 0x5f
        /*00f2*/ 	.short	0x0101


	//----- nvinfo : EIATTR_VRC_CTA_INIT_COUNT
	.align		4
        /*00f4*/ 	.byte	0x02, 0x4a
	.zero		1
	.zero		1


	//----- nvinfo : EIATTR_EXIT_INSTR_OFFSETS
	.align		4
        /*00f8*/ 	.byte	0x04, 0x1c
        /*00fa*/ 	.short	(.L_153 - .L_152)


	//   ....[0]....
.L_152:
        /*00fc*/ 	.word	0x00000100


	//   ....[1]....
        /*0100*/ 	.word	0x00001550


	//   ....[2]....
        /*0104*/ 	.word	0x00002860


	//----- nvinfo : EIATTR_CRS_STACK_SIZE
	.align		4
.L_153:
        /*0108*/ 	.byte	0x04, 0x1e
        /*010a*/ 	.short	(.L_155 - .L_154)
.L_154:
        /*010c*/ 	.word	0x00000000


	//----- nvinfo : EIATTR_CBANK_PARAM_SIZE
	.align		4
.L_155:
        /*0110*/ 	.byte	0x03, 0x19
        /*0112*/ 	.short	0x0c88


	//----- nvinfo : EIATTR_PARAM_CBANK
	.align		4
        /*0114*/ 	.byte	0x04, 0x0a
        /*0116*/ 	.short	(.L_157 - .L_156)
	.align		4
.L_156:
        /*0118*/ 	.word	index@(.nv.constant0._Z25multi_tensor_apply_kernelI18TensorListMetadataILi3EE15NovoGradFunctorIdEJfffffff12momentMode_tfPfEEvlPViT_T0_DpT1_)
        /*011c*/ 	.short	0x0380
        /*011e*/ 	.short	0x0c88


	//----- nvinfo : EIATTR_SW_WAR
	.align		4
.L_157:
        /*0120*/ 	.byte	0x04, 0x36
        /*0122*/ 	.short	(.L_159 - .L_158)
.L_158:
        /*0124*/ 	.word	0x00000008
.L_159:


//--------------------- .nv.callgraph             --------------------------
	.section	.nv.callgraph,"",@"SHT_CUDA_CALLGRAPH"
	.align	4
	.sectionentsize	8
	.align		4
        /*0000*/ 	.word	0x00000000
	.align		4
        /*0004*/ 	.word	0xffffffff
	.align		4
        /*0008*/ 	.word	0x00000000
	.align		4
        /*000c*/ 	.word	0xfffffffe
	.align		4
        /*0010*/ 	.word	0x00000000
	.align		4
        /*0014*/ 	.word	0xfffffffd
	.align		4
        /*0018*/ 	.word	0x00000000
	.align		4
        /*001c*/ 	.word	0xfffffffc


//--------------------- .nv.constant4             --------------------------
	.section	.nv.constant4,"a",@progbits
	.align	8
	.align		8
.nv.constant4:
        /*0000*/ 	.dword	_ZN55_INTERNAL_56f59b4e_24_multi_tensor_novograd_cu_9c9230b34cuda3std3__45__cpo5beginE
	.align		8
        /*0008*/ 	.dword	_ZN55_INTERNAL_56f59b4e_24_multi_tensor_novograd_cu_9c9230b34cuda3std3__45__cpo3endE
	.align		8
        /*0010*/ 	.dword	_ZN55_INTERNAL_56f59b4e_24_multi_tensor_novograd_cu_9c9230b34cuda3std3__45__cpo6cbeginE
	.align		8
        /*0018*/ 	.dword	_ZN55_INTERNAL_56f59b4e_24_multi_tensor_novograd_cu_9c9230b34cuda3std3__45__cpo4cendE
	.align		8
        /*0020*/ 	.dword	_ZN55_INTERNAL_56f59b4e_24_multi_tensor_novograd_cu_9c9230b34cuda3std3__45__cpo6rbeginE
	.align		8
        /*0028*/ 	.dword	_ZN55_INTERNAL_56f59b4e_24_multi_tensor_novograd_cu_9c9230b34cuda3std3__45__cpo4rendE
	.align		8
        /*0030*/ 	.dword	_ZN55_INTERNAL_56f59b4e_24_multi_tensor_novograd_cu_9c9230b34cuda3std3__45__cpo7crbeginE
	.align		8
        /*0038*/ 	.dword	_ZN55_INTERNAL_56f59b4e_24_multi_tensor_novograd_cu_9c9230b34cuda3std3__45__cpo5crendE
	.align		8
        /*0040*/ 	.dword	_ZN55_INTERNAL_56f59b4e_24_multi_tensor_novograd_cu_9c9230b34cuda3std3__457_GLOBAL__N__56f59b4e_24_multi_tensor_novograd_cu_9c9230b36ignoreE
	.align		8
        /*0048*/ 	.dword	_ZN55_INTERNAL_56f59b4e_24_multi_tensor_novograd_cu_9c9230b34cuda3std3__419piecewise_constructE
	.align		8
        /*0050*/ 	.dword	_ZN55_INTERNAL_56f59b4e_24_multi_tensor_novograd_cu_9c9230b34cuda3std3__48in_placeE
	.align		8
        /*0058*/ 	.dword	_ZN55_INTERNAL_56f59b4e_24_multi_tensor_novograd_cu_9c9230b34cuda3std3__420unreachable_sentinelE
	.align		8
        /*0060*/ 	.dword	_ZN55_INTERNAL_56f59b4e_24_multi_tensor_novograd_cu_9c9230b34cuda3std6ranges3__45__cpo4swapE
	.align		8
        /*0068*/ 	.dword	_ZN55_INTERNAL_56f59b4e_24_multi_tensor_novograd_cu_9c9230b34cuda3std6ranges3__45__cpo9iter_moveE
	.align		8
        /*0070*/ 	.dword	_ZN55_INTERNAL_56f59b4e_24_multi_tensor_novograd_cu_9c9230b34cuda3std6ranges3__45__cpo5beginE
	.align		8
        /*0078*/ 	.dword	_ZN55_INTERNAL_56f59b4e_24_multi_tensor_novograd_cu_9c9230b34cuda3std6ranges3__45__cpo3endE
	.align		8
        /*0080*/ 	.dword	_ZN55_INTERNAL_56f59b4e_24_multi_tensor_novograd_cu_9c9230b34cuda3std6ranges3__45__cpo6cbeginE
	.align		8
        /*0088*/ 	.dword	_ZN55_INTERNAL_56f59b4e_24_multi_tensor_novograd_cu_9c9230b34cuda3std6ranges3__45__cpo4cendE
	.align		8
        /*0090*/ 	.dword	_ZN55_INTERNAL_56f59b4e_24_multi_tensor_novograd_cu_9c9230b34cuda3std6ranges3__45__cpo7advanceE
	.align		8
        /*0098*/ 	.dword	_ZN55_INTERNAL_56f59b4e_24_multi_tensor_novograd_cu_9c9230b34cuda3std6ranges3__45__cpo9iter_swapE
	.align		8
        /*00a0*/ 	.dword	_ZN55_INTERNAL_56f59b4e_24_multi_tensor_novograd_cu_9c9230b34cuda3std6ranges3__45__cpo4nextE
	.align		8
        /*00a8*/ 	.dword	_ZN55_INTERNAL_56f59b4e_24_multi_tensor_novograd_cu_9c9230b34cuda3std6ranges3__45__cpo4prevE
	.align		8
        /*00b0*/ 	.dword	_ZN55_INTERNAL_56f59b4e_24_multi_tensor_novograd_cu_9c9230b34cuda3std6ranges3__45__cpo4dataE
	.align		8
        /*00b8*/ 	.dword	_ZN55_INTERNAL_56f59b4e_24_multi_tensor_novograd_cu_9c9230b34cuda3std6ranges3__45__cpo5cdataE
	.align		8
        /*00c0*/ 	.dword	_ZN55_INTERNAL_56f59b4e_24_multi_tensor_novograd_cu_9c9230b34cuda3std6ranges3__45__cpo4sizeE
	.align		8
        /*00c8*/ 	.dword	_ZN55_INTERNAL_56f59b4e_24_multi_tensor_novograd_cu_9c9230b34cuda3std6ranges3__45__cpo5ssizeE
	.align		8
        /*00d0*/ 	.dword	_ZN55_INTERNAL_56f59b4e_24_multi_tensor_novograd_cu_9c9230b34cuda3std6ranges3__45__cpo8distanceE
	.align		8
        /*00d8*/ 	.dword	_ZN55_INTERNAL_56f59b4e_24_multi_tensor_novograd_cu_9c9230b36thrust24THRUST_300001_SM_1030_NS6system6detail10sequential3seqE


//--------------------- .text._Z25multi_tensor_apply_kernelI18TensorListMetadataILi3EE15NovoGradFunctorIN3c104HalfEEJfffffff12momentMode_tfPfEEvlPViT_T0_DpT1_ --------------------------
	.section	.text._Z25multi_tensor_apply_kernelI18TensorListMetadataILi3EE15NovoGradFunctorIN3c104HalfEEJfffffff12momentMode_tfPfEEvlPViT_T0_DpT1_,"ax",@progbits
	.align	128
        .global         _Z25multi_tensor_apply_kernelI18TensorListMetadataILi3EE15NovoGradFunctorIN3c104HalfEEJfffffff12momentMode_tfPfEEvlPViT_T0_DpT1_
        .type           _Z25multi_tensor_apply_kernelI18TensorListMetadataILi3EE15NovoGradFunctorIN3c104HalfEEJfffffff12momentMode_tfPfEEvlPViT_T0_DpT1_,@function
        .size           _Z25multi_tensor_apply_kernelI18TensorListMetadataILi3EE15NovoGradFunctorIN3c104HalfEEJfffffff12momentMode_tfPfEEvlPViT_T0_DpT1_,(.L_x_36 - _Z25multi_tensor_apply_kernelI18TensorListMetadataILi3EE15NovoGradFunctorIN3c104HalfEEJfffffff12momentMode_tfPfEEvlPViT_T0_DpT1_)
        .other          _Z25multi_tensor_apply_kernelI18TensorListMetadataILi3EE15NovoGradFunctorIN3c104HalfEEJfffffff12momentMode_tfPfEEvlPViT_T0_DpT1_,@"STO_CUDA_ENTRY STV_DEFAULT"
_Z25multi_tensor_apply_kernelI18TensorListMetadataILi3EE15NovoGradFunctorIN3c104HalfEEJfffffff12momentMode_tfPfEEvlPViT_T0_DpT1_:
.text._Z25multi_tensor_apply_kernelI18TensorListMetadataILi3EE15NovoGradFunctorIN3c104HalfEEJfffffff12momentMode_tfPfEEvlPViT_T0_DpT1_:
[----:B------:R-:W-:Y:S08]  /*0000*/  LDC R1, c[0x0][0x37c] ;  /* 0x0000df00ff017b82 */ /* 0x000ff00000000800 */
[----:B------:R-:W0:Y:S01]  /*0010*/  S2UR UR4, SR_CTAID.X ;  /* 0x00000000000479c3 */ /* 0x000e220000002500 */
[----:B------:R-:W-:-:S07]  /*0020*/  UMOV UR6, 0x10 ;  /* 0x0000001000067882 */ /* 0x000fce0000000000 */
[----:B------:R-:W1:Y:S08]  /*0030*/  LDC R9, c[0x0][0x380] ;  /* 0x0000e000ff097b82 */ /* 0x000e700000000800 */
[----:B------:R-:W2:Y:S01]  /*0040*/  LDC R3, c[0x0][0xfd0] ;  /* 0x0003f400ff037b82 */ /* 0x000ea20000000800 */
[----:B0-----:R-:W0:Y:S07]  /*0050*/  LDCU.U8 UR7, c[0x0][UR4+0x990] ;  /* 0x00013200040777ac */ /* 0x001e2e0008000000 */
[----:B------:R-:W3:Y:S01]  /*0060*/  LDC.64 R4, c[0x0][0x1000] ;  /* 0x00040000ff047b82 */ /* 0x000ee20000000a00 */
[----:B------:R-:W-:-:S04]  /*0070*/  UIADD3 UR5, UPT, UPT, UR4, 0x10, URZ ;  /* 0x0000001004057890 */ /* 0x000fc8000fffe0ff */
[----:B------:R-:W-:Y:S02]  /*0080*/  UIMAD UR4, UR4, 0x3, UR5 ;  /* 0x00000003040478a4 */ /* 0x000fe4000f8e0205 */
[----:B0-----:R-:W-:-:S10]  /*0090*/  ULEA UR6, UR7, UR6, 0x3 ;  /* 0x0000000607067291 */ /* 0x001fd4000f8e18ff */
[----:B------:R-:W1:Y:S02]  /*00a0*/  LDCU UR4, c[0x0][UR4+0xac0] ;  /* 0x00015800040477ac */ /* 0x000e640008000800 */
[----:B------:R-:W0:Y:S01]  /*00b0*/  LDCU UR5, c[0x0][UR6+0x800] ;  /* 0x00010000060577ac */ /* 0x000e220008000800 */
[----:B-1----:R-:W-:-:S05]  /*00c0*/  IMAD R0, R9, UR4, RZ ;  /* 0x0000000409007c24 */ /* 0x002fca000f8e02ff */
[----:B0-----:R-:W-:-:S04]  /*00d0*/  IADD3 R6, PT, PT, -R0, UR5, RZ ;  /* 0x0000000500067c10 */ /* 0x001fc8000fffe1ff */
[----:B------:R-:W-:-:S04]  /*00e0*/  VIMNMX R2, PT, PT, R6, R9, PT ;  /* 0x0000000906027248 */ /* 0x000fc80003fe0100 */
[----:B------:R-:W-:-:S13]  /*00f0*/  ISETP.GE.AND P0, PT, R2, 0x1, PT ;  /* 0x000000010200780c */ /* 0x000fda0003f06270 */
[----:B--23--:R-:W-:Y:S05]  /*0100*/  @!P0 EXIT ;  /* 0x000000000000894d */ /* 0x00cfea0003800000 */
[----:B------:R-:W0:Y:S01]  /*0110*/  LDCU UR13, c[0x0][0xff8] ;  /* 0x0001ff00ff0d77ac */ /* 0x000e220008000800 */
[----:B------:R-:W1:Y:S01]  /*0120*/  S2R R2, SR_TID.X ;  /* 0x0000000000027919 */ /* 0x000e620000002100 */
[----:B------:R-:W-:Y:S01]  /*0130*/  IADD3 R3, PT, PT, R3, UR7, RZ ;  /* 0x0000000703037c10 */ /* 0x000fe2000fffe0ff */
[----:B------:R-:W2:Y:S01]  /*0140*/  LDCU.64 UR4, c[0x0][UR6+0x500] ;  /* 0x0000a000060477ac */ /* 0x000ea20008000a00 */
[----:B------:R-:W3:Y:S03]  /*0150*/  LDCU.64 UR8, c[0x0][UR6+0x680] ;  /* 0x0000d000060877ac */ /* 0x000ee60008000a00 */
[----:B------:R-:W-:Y:S01]  /*0160*/  IMAD.WIDE R4, R3, 0x4, R4 ;  /* 0x0000000403047825 */ /* 0x000fe200078e0204 */
[----:B------:R-:W4:Y:S01]  /*0170*/  LDCU.64 UR10, c[0x0][0x358] ;  /* 0x00006b00ff0a77ac */ /* 0x000f220008000a00 */
[----:B------:R-:W-:Y:S02]  /*0180*/  SHF.L.U32 R16, R0, 0x1, RZ ;  /* 0x0000000100107819 */ /* 0x000fe400000006ff */
[----:B------:R-:W-:Y:S01]  /*0190*/  SHF.R.S32.HI R3, RZ, 0x1f, R0 ;  /* 0x0000001fff037819 */ /* 0x000fe20000011400 */
[----:B0-----:R-:W-:-:S03]  /*01a0*/  UISETP.NE.AND UP0, UPT, UR13, URZ, UPT ;  /* 0x000000ff0d00728c */ /* 0x001fc6000bf05270 */
[----:B------:R-:W-:Y:S02]  /*01b0*/  SHF.L.U64.HI R7, R0, 0x1, R3 ;  /* 0x0000000100077819 */ /* 0x000fe40000010203 */
[C---:B--2---:R-:W-:Y:S02]  /*01c0*/  IADD3 R14, P0, PT, R16.reuse, UR4, RZ ;  /* 0x00000004100e7c10 */ /* 0x044fe4000ff1e0ff */
[----:B---3--:R-:W-:Y:S02]  /*01d0*/  IADD3 R16, P1, PT, R16, UR8, RZ ;  /* 0x0000000810107c10 */ /* 0x008fe4000ff3e0ff */
[C---:B------:R-:W-:Y:S01]  /*01e0*/  IADD3.X R15, PT, PT, R7.reuse, UR5, RZ, P0, !PT ;  /* 0x00000005070f7c10 */ /* 0x040fe200087fe4ff */
[----:B----4-:R0:W5:Y:S01]  /*01f0*/  LDG.E R5, desc[UR10][R4.64] ;  /* 0x0000000a04057981 */ /* 0x010162000c1e1900 */
[----:B------:R-:W-:Y:S01]  /*0200*/  IADD3.X R17, PT, PT, R7, UR9, RZ, P1, !PT ;  /* 0x0000000907117c10 */ /* 0x000fe20008ffe4ff */
[----:B------:R-:W2:Y:S01]  /*0210*/  LDCU.64 UR6, c[0x0][UR6+0x380] ;  /* 0x00007000060677ac */ /* 0x000ea20008000a00 */
[----:B------:R-:W3:Y:S01]  /*0220*/  LDCU UR12, c[0x0][0x360] ;  /* 0x00006c00ff0c77ac */ /* 0x000ee20008000800 */
[----:B0-----:R-:W-:Y:S01]  /*0230*/  VIMNMX.U32 R4, PT, PT, R6, R9, PT ;  /* 0x0000000906047248 */ /* 0x001fe20003fe0000 */
[----:B-1----:R-:W-:Y:S06]  /*0240*/  BRA.U !UP0, `(.L_x_0) ;  /* 0x0000000908147547 */ /* 0x002fec000b800000 */
[----:B------:R-:W0:Y:S01]  /*0250*/  LDCU UR4, c[0x0][0xfec] ;  /* 0x0001fd80ff0477ac */ /* 0x000e220008000800 */
[----:B------:R-:W1:Y:S01]  /*0260*/  LDCU UR5, c[0x0][0xff0] ;  /* 0x0001fe00ff0577ac */ /* 0x000e620008000800 */
[----:B------:R-:W4:Y:S01]  /*0270*/  LDCU UR13, c[0x0][0xfe8] ;  /* 0x0001fd00ff0d77ac */ /* 0x000f220008000800 */
[----:B------:R-:W1:Y:S01]  /*0280*/  LDCU UR15, c[0x0][0xff4] ;  /* 0x0001fe80ff0f77ac */ /* 0x000e620008000800 */
[----:B------:R-:W1:Y:S01]  /*0290*/  LDCU UR8, c[0x0][0xfe4] ;  /* 0x0001fc80ff0877ac */ /* 0x000e620008000800 */
[----:B0-----:R-:W1:Y:S01]  /*02a0*/  MUFU.RCP R6, UR4 ;  /* 0x0000000400067d08 */ /* 0x001e620008001000 */
[----:B------:R-:W0:Y:S01]  /*02b0*/  LDCU UR9, c[0x0][0xfdc] ;  /* 0x0001fb80ff0977ac */ /* 0x000e220008000800 */
[----:B------:R-:W0:Y:S01]  /*02c0*/  LDCU UR14, c[0x0][0xffc] ;  /* 0x0001ff80ff0e77ac */ /* 0x000e220008000800 */
[----:B------:R-:W-:Y:S01]  /*02d0*/  UMOV UR4, URZ ;  /* 0x000000ff00047c82 */ /* 0x000fe20008000000 */
[----:B-1--45:R-:W-:-:S07]  /*02e0*/  FFMA.FTZ R5, R5, R6, UR5 ;  /* 0x0000000505057e23 */ /* 0x032fce0008010006 */
.L_x_1:
[----:B------:R-:W-:-:S04]  /*02f0*/  IADD3 R7, PT, PT, R2, UR4, RZ ;  /* 0x0000000402077c10 */ /* 0x000fc8000fffe0ff */
[----:B------:R-:W-:-:S13]  /*0300*/  ISETP.GE.AND P0, PT, R7, R4, PT ;  /* 0x000000040700720c */ /* 0x000fda0003f06270 */
[----:B------:R-:W-:-:S04]  /*0310*/  @!P0 IADD3 R6, P1, PT, R0, R7, RZ ;  /* 0x0000000700068210 */ /* 0x000fc80007f3e0ff */
[----:B------:R-:W-:Y:S02]  /*0320*/  @!P0 LEA.HI.X.SX32 R9, R7, R3, 0x1, P1 ;  /* 0x0000000307098211 */ /* 0x000fe400008f0eff */
[----:B--2---:R-:W-:-:S04]  /*0330*/  @!P0 LEA R28, P1, R6, UR6, 0x1 ;  /* 0x00000006061c8c11 */ /* 0x004fc8000f8208ff */
[----:B------:R-:W-:Y:S02]  /*0340*/  @!P0 LEA.HI.X R29, R6, UR7, R9, 0x1, P1 ;  /* 0x00000007061d8c11 */ /* 0x000fe400088f0c09 */
[C---:B---3--:R-:W-:Y:S01]  /*0350*/  IADD3 R9, PT, PT, R7.reuse, UR12, RZ ;  /* 0x0000000c07097c10 */ /* 0x048fe2000fffe0ff */
[----:B------:R-:W-:Y:S02]  /*0360*/  @!P0 IMAD.WIDE R18, R7, 0x2, R16 ;  /* 0x0000000207128825 */ /* 0x000fe400078e0210 */
[----:B------:R-:W2:Y:S01]  /*0370*/  @!P0 LDG.E.U16 R28, desc[UR10][R28.64] ;  /* 0x0000000a1c1c8981 */ /* 0x000ea2000c1e1500 */
[CC--:B------:R-:W-:Y:S02]  /*0380*/  ISETP.GE.AND P2, PT, R9.reuse, R4.reuse, PT ;  /* 0x000000040900720c */ /* 0x0c0fe40003f46270 */
[----:B------:R-:W-:Y:S01]  /*0390*/  IADD3 R11, PT, PT, R9, UR12, RZ ;  /* 0x0000000c090b7c10 */ /* 0x000fe2000fffe0ff */
[----:B------:R1:W3:Y:S03]  /*03a0*/  @!P0 LDG.E.U16 R6, desc[UR10][R18.64] ;  /* 0x0000000a12068981 */ /* 0x0002e6000c1e1500 */
[----:B------:R-:W-:-:S07]  /*03b0*/  ISETP.GE.AND P1, PT, R11, R4, PT ;  /* 0x000000040b00720c */ /* 0x000fce0003f26270 */
[----:B------:R-:W-:-:S04]  /*03c0*/  @!P2 IADD3 R8, P3, PT, R0, R9, RZ ;  /* 0x000000090008a210 */ /* 0x000fc80007f7e0ff */
[----:B------:R-:W-:Y:S02]  /*03d0*/  @!P2 LEA.HI.X.SX32 R13, R9, R3, 0x1, P3 ;  /* 0x00000003090da211 */ /* 0x000fe400018f0eff */
[----:B------:R-:W-:Y:S02]  /*03e0*/  @!P2 LEA R20, P3, R8, UR6, 0x1 ;  /* 0x000000060814ac11 */ /* 0x000fe4000f8608ff */
[----:B------:R-:W-:Y:S02]  /*03f0*/  @!P1 IADD3 R10, P4, PT, R0, R11, RZ ;  /* 0x0000000b000a9210 */ /* 0x000fe40007f9e0ff */
[----:B------:R-:W-:Y:S02]  /*0400*/  @!P2 LEA.HI.X R21, R8, UR7, R13, 0x1, P3 ;  /* 0x000000070815ac11 */ /* 0x000fe400098f0c0d */
[C---:B------:R-:W-:Y:S02]  /*0410*/  IADD3 R13, PT, PT, R11.reuse, UR12, RZ ;  /* 0x0000000c0b0d7c10 */ /* 0x040fe4000fffe0ff */
[----:B-1----:R-:W-:Y:S01]  /*0420*/  @!P1 LEA.HI.X.SX32 R19, R11, R3, 0x1, P4 ;  /* 0x000000030b139211 */ /* 0x002fe200020f0eff */
[----:B------:R1:W4:Y:S01]  /*0430*/  @!P2 LDG.E.U16 R8, desc[UR10][R20.64] ;  /* 0x0000000a1408a981 */ /* 0x000322000c1e1500 */
[----:B------:R-:W-:Y:S01]  /*0440*/  ISETP.GE.AND P3, PT, R13, R4, PT ;  /* 0x000000040d00720c */ /* 0x000fe20003f66270 */
[----:B------:R-:W-:Y:S01]  /*0450*/  @!P2 IMAD.WIDE R24, R9, 0x2, R16 ;  /* 0x000000020918a825 */ /* 0x000fe200078e0210 */
[----:B------:R-:W-:-:S04]  /*0460*/  @!P1 LEA R26, P4, R10, UR6, 0x1 ;  /* 0x000000060a1a9c11 */ /* 0x000fc8000f8808ff */
[----:B------:R-:W-:Y:S02]  /*0470*/  @!P1 LEA.HI.X R27, R10, UR7, R19, 0x1, P4 ;  /* 0x000000070a1b9c11 */ /* 0x000fe4000a0f0c13 */
[----:B------:R5:W4:Y:S04]  /*0480*/  @!P2 LDG.E.U16 R10, desc[UR10][R24.64] ;  /* 0x0000000a180aa981 */ /* 0x000b28000c1e1500 */
[----:B------:R0:W4:Y:S01]  /*0490*/  @!P1 LDG.E.U16 R12, desc[UR10][R26.64] ;  /* 0x0000000a1a0c9981 */ /* 0x000122000c1e1500 */
[----:B------:R-:W-:Y:S01]  /*04a0*/  @!P3 IADD3 R22, P4, PT, R0, R13, RZ ;  /* 0x0000000d0016b210 */ /* 0x000fe20007f9e0ff */
[----:B------:R-:W-:-:S03]  /*04b0*/  @!P1 IMAD.WIDE R18, R11, 0x2, R16 ;  /* 0x000000020b129825 */ /* 0x000fc600078e0210 */
[----:B------:R-:W-:Y:S02]  /*04c0*/  @!P3 LEA.HI.X.SX32 R23, R13, R3, 0x1, P4 ;  /* 0x000000030d17b211 */ /* 0x000fe400020f0eff */
[C---:B-1----:R-:W-:Y:S01]  /*04d0*/  @!P3 LEA R20, P4, R22.reuse, UR6, 0x1 ;  /* 0x000000061614bc11 */ /* 0x042fe2000f8808ff */
[----:B------:R1:W4:Y:S03]  /*04e0*/  @!P1 LDG.E.U16 R29, desc[UR10][R18.64] ;  /* 0x0000000a121d9981 */ /* 0x000326000c1e1500 */
[----:B------:R-:W-:-:S05]  /*04f0*/  @!P3 LEA.HI.X R21, R22, UR7, R23, 0x1, P4 ;  /* 0x000000071615bc11 */ /* 0x000fca000a0f0c17 */
[----:B------:R-:W4:Y:S01]  /*0500*/  @!P3 LDG.E.U16 R20, desc[UR10][R20.64] ;  /* 0x0000000a1414b981 */ /* 0x000f22000c1e1500 */
[----:B------:R-:W-:-:S04]  /*0510*/  @!P3 IMAD.WIDE R22, R13, 0x2, R16 ;  /* 0x000000020d16b825 */ /* 0x000fc800078e0210 */
[--C-:B-----5:R-:W-:Y:S01]  /*0520*/  @!P0 IMAD.WIDE R24, R7, 0x2, R14.reuse ;  /* 0x0000000207188825 */ /* 0x120fe200078e020e */
[----:B------:R5:W4:Y:S03]  /*0530*/  @!P3 LDG.E.U16 R21, desc[UR10][R22.64] ;  /* 0x0000000a1615b981 */ /* 0x000b26000c1e1500 */
[--C-:B0-----:R-:W-:Y:S02]  /*0540*/  @!P2 IMAD.WIDE R26, R9, 0x2, R14.reuse ;  /* 0x00000002091aa825 */ /* 0x101fe400078e020e */
[----:B------:R0:W4:Y:S02]  /*0550*/  @!P0 LDG.E.U16 R24, desc[UR10][R24.64] ;  /* 0x0000000a18188981 */ /* 0x000124000c1e1500 */
[--C-:B-1----:R-:W-:Y:S02]  /*0560*/  @!P1 IMAD.WIDE R18, R11, 0x2, R14.reuse ;  /* 0x000000020b129825 */ /* 0x102fe400078e020e */
[----:B------:R-:W4:Y:S02]  /*0570*/  @!P2 LDG.E.U16 R26, desc[UR10][R26.64] ;  /* 0x0000000a1a1aa981 */ /* 0x000f24000c1e1500 */
[----:B-----5:R-:W-:-:S02]  /*0580*/  @!P3 IMAD.WIDE R22, R13, 0x2, R14 ;  /* 0x000000020d16b825 */ /* 0x020fc400078e020e */
[----:B------:R1:W5:Y:S02]  /*0590*/  @!P1 LDG.E.U16 R18, desc[UR10][R18.64] ;  /* 0x0000000a12129981 */ /* 0x000364000c1e1500 */
[----:B0-----:R-:W-:Y:S02]  /*05a0*/  HFMA2 R25, -RZ, RZ, 0, 0 ;  /* 0x00000000ff197431 */ /* 0x001fe400000001ff */
[----:B------:R0:W5:Y:S01]  /*05b0*/  @!P3 LDG.E.U16 R22, desc[UR10][R22.64] ;  /* 0x0000000a1616b981 */ /* 0x000162000c1e1500 */
[----:B------:R-:W-:Y:S01]  /*05c0*/  ULEA UR4, UR12, UR4, 0x2 ;  /* 0x000000040c047291 */ /* 0x000fe2000f8e10ff */
[----:B--2---:R-:W-:Y:S01]  /*05d0*/  @!P0 HADD2.F32 R25, -RZ, R28.H0_H0 ;  /* 0x2000001cff198230 */ /* 0x004fe20000004100 */
[----:B------:R-:W-:Y:S01]  /*05e0*/  MOV R28, RZ ;  /* 0x000000ff001c7202 */ /* 0x000fe20000000f00 */
[----:B---3--:R-:W-:Y:S02]  /*05f0*/  @!P0 HADD2.F32 R28, -RZ, R6.H0_H0 ;  /* 0x20000006ff1c8230 */ /* 0x008fe40000004100 */
[----:B------:R-:W-:-:S02]  /*0600*/  HFMA2 R6, -RZ, RZ, 0, 0 ;  /* 0x00000000ff067431 */ /* 0x000fc400000001ff */
[----:B------:R-:W-:Y:S01]  /*0610*/  FMUL.FTZ R25, R25, UR8 ;  /* 0x0000000819197c20 */ /* 0x000fe20008410000 */
[----:B----4-:R-:W-:Y:S01]  /*0620*/  @!P2 HADD2.F32 R6, -RZ, R8.H0_H0 ;  /* 0x20000008ff06a230 */ /* 0x010fe20000004100 */
[----:B------:R-:W-:-:S04]  /*0630*/  MOV R8, RZ ;  /* 0x000000ff00087202 */ /* 0x000fc80000000f00 */
[----:B-1----:R-:W-:Y:S01]  /*0640*/  FMUL.FTZ R19, R6, UR8 ;  /* 0x0000000806137c20 */ /* 0x002fe20008410000 */
[----:B------:R-:W-:Y:S02]  /*0650*/  @!P2 HADD2.F32 R8, -RZ, R10.H0_H0 ;  /* 0x2000000aff08a230 */ /* 0x000fe40000004100 */
[----:B------:R-:W-:Y:S02]  /*0660*/  HFMA2 R10, -RZ, RZ, 0, 0 ;  /* 0x00000000ff0a7431 */ /* 0x000fe400000001ff */
[----:B------:R-:W-:Y:S02]  /*0670*/  @!P1 HADD2.F32 R10, -RZ, R12.H0_H0 ;  /* 0x2000000cff0a9230 */ /* 0x000fe40000004100 */
[----:B------:R-:W-:Y:S02]  /*0680*/  FFMA.FTZ R6, R8, UR9, R19 ;  /* 0x0000000908067c23 */ /* 0x000fe40008010013 */
[----:B------:R-:W1:Y:S01]  /*0690*/  MUFU.RCP R19, UR13 ;  /* 0x0000000d00137d08 */ /* 0x000e620008001000 */
[----:B0-----:R-:W-:Y:S01]  /*06a0*/  FMUL.FTZ R23, R10, UR8 ;  /* 0x000000080a177c20 */ /* 0x001fe20008410000 */
[----:B------:R-:W-:Y:S01]  /*06b0*/  HFMA2 R10, -RZ, RZ, 0, 0 ;  /* 0x00000000ff0a7431 */ /* 0x000fe200000001ff */
[----:B------:R-:W-:Y:S01]  /*06c0*/  MOV R12, RZ ;  /* 0x000000ff000c7202 */ /* 0x000fe20000000f00 */
[----:B------:R-:W-:-:S02]  /*06d0*/  @!P1 HADD2.F32 R12, -RZ, R29.H0_H0 ;  /* 0x2000001dff0c9230 */ /* 0x000fc40000004100 */
[----:B------:R-:W-:Y:S02]  /*06e0*/  @!P3 HADD2.F32 R10, -RZ, R20.H0_H0 ;  /* 0x20000014ff0ab230 */ /* 0x000fe40000004100 */
[----:B------:R-:W0:Y:S01]  /*06f0*/  MUFU.RCP R20, R5 ;  /* 0x0000000500147308 */ /* 0x000e220000001000 */
[----:B------:R-:W-:Y:S01]  /*0700*/  FFMA.FTZ R28, R28, UR9, R25 ;  /* 0x000000091c1c7c23 */ /* 0x000fe20008010019 */
[----:B------:R-:W-:Y:S01]  /*0710*/  FFMA.FTZ R8, R12, UR9, R23 ;  /* 0x000000090c087c23 */ /* 0x000fe20008010017 */
[----:B------:R-:W-:Y:S01]  /*0720*/  MOV R23, RZ ;  /* 0x000000ff00177202 */ /* 0x000fe20000000f00 */
[----:B------:R-:W-:Y:S02]  /*0730*/  HFMA2 R12, -RZ, RZ, 0, 0 ;  /* 0x00000000ff0c7431 */ /* 0x000fe400000001ff */
[----:B------:R-:W-:Y:S02]  /*0740*/  @!P3 HADD2.F32 R23, -RZ, R21.H0_H0 ;  /* 0x20000015ff17b230 */ /* 0x000fe40000004100 */
[----:B-1----:R-:W-:Y:S01]  /*0750*/  FMUL.FTZ R21, R28, R19 ;  /* 0x000000131c157220 */ /* 0x002fe20000410000 */
[----:B------:R-:W-:Y:S01]  /*0760*/  FMUL.FTZ R10, R10, UR8 ;  /* 0x000000080a0a7c20 */ /* 0x000fe20008410000 */
[----:B------:R-:W-:-:S02]  /*0770*/  @!P0 HADD2.F32 R12, -RZ, R24.H0_H0 ;  /* 0x20000018ff0c8230 */ /* 0x000fc40000004100 */
[----:B------:R-:W-:Y:S01]  /*0780*/  FMUL.FTZ R25, R6, R19 ;  /* 0x0000001306197220 */ /* 0x000fe20000410000 */
[----:B------:R-:W-:Y:S01]  /*0790*/  FFMA.FTZ R10, R23, UR9, R10 ;  /* 0x00000009170a7c23 */ /* 0x000fe2000801000a */
[----:B0-----:R-:W-:-:S04]  /*07a0*/  FMUL.FTZ R21, R21, R20 ;  /* 0x0000001415157220 */ /* 0x001fc80000410000 */
[----:B------:R-:W-:Y:S01]  /*07b0*/  FFMA.FTZ R23, R12, UR14, R21 ;  /* 0x0000000e0c177c23 */ /* 0x000fe20008010015 */
[----:B------:R-:W-:Y:S01]  /*07c0*/  MOV R21, RZ ;  /* 0x000000ff00157202 */ /* 0x000fe20000000f00 */
[----:B------:R-:W-:Y:S02]  /*07d0*/  @!P2 HADD2.F32 R21, -RZ, R26.H0_H0 ;  /* 0x2000001aff15a230 */ /* 0x000fe40000004100 */
[-C--:B------:R-:W-:Y:S01]  /*07e0*/  FMUL.FTZ R26, R25, R20.reuse ;  /* 0x00000014191a7220 */ /* 0x080fe20000410000 */
[-C--:B------:R-:W-:Y:S01]  /*07f0*/  FMUL.FTZ R27, R8, R19.reuse ;  /* 0x00000013081b7220 */ /* 0x080fe20000410000 */
[----:B------:R-:W-:Y:S01]  /*0800*/  FFMA.FTZ R23, -R23, UR15, R12 ;  /* 0x0000000f17177c23 */ /* 0x000fe2000801010c */
[----:B------:R-:W-:Y:S01]  /*0810*/  FMUL.FTZ R19, R10, R19 ;  /* 0x000000130a137220 */ /* 0x000fe20000410000 */
[----:B------:R-:W-:Y:S01]  /*0820*/  FFMA.FTZ R26, R21, UR14, R26 ;  /* 0x0000000e151a7c23 */ /* 0x000fe2000801001a */
[----:B------:R-:W-:Y:S02]  /*0830*/  HFMA2 R25, -RZ, RZ, 0, 0 ;  /* 0x00000000ff197431 */ /* 0x000fe400000001ff */
[-C--:B------:R-:W-:Y:S01]  /*0840*/  FMUL.FTZ R12, R27, R20.reuse ;  /* 0x000000141b0c7220 */ /* 0x080fe20000410000 */
[----:B------:R-:W-:Y:S01]  /*0850*/  FMUL.FTZ R24, R19, R20 ;  /* 0x0000001413187220 */ /* 0x000fe20000410000 */
[----:B-----5:R-:W-:Y:S01]  /*0860*/  @!P1 HADD2.F32 R25, -RZ, R18.H0_H0 ;  /* 0x20000012ff199230 */ /* 0x020fe20000004100 */
[----:B------:R-:W-:Y:S01]  /*0870*/  @!P0 F2FP.F16.F32.PACK_AB R23, RZ, R23 ;  /* 0x00000017ff17823e */ /* 0x000fe200000000ff */
[----:B------:R-:W-:Y:S01]  /*0880*/  @!P0 IMAD.WIDE R18, R7, 0x2, R14 ;  /* 0x0000000207128825 */ /* 0x000fe200078e020e */
[----:B------:R-:W-:-:S03]  /*0890*/  MOV R27, RZ ;  /* 0x000000ff001b7202 */ /* 0x000fc60000000f00 */
[----:B------:R-:W-:Y:S01]  /*08a0*/  FFMA.FTZ R26, -R26, UR15, R21 ;  /* 0x0000000f1a1a7c23 */ /* 0x000fe20008010115 */
[----:B------:R-:W-:Y:S01]  /*08b0*/  @!P0 F2FP.F16.F32.PACK_AB R28, RZ, R28 ;  /* 0x0000001cff1c823e */ /* 0x000fe200000000ff */
[----:B------:R-:W-:Y:S02]  /*08c0*/  @!P3 HADD2.F32 R27, -RZ, R22.H0_H0 ;  /* 0x20000016ff1bb230 */ /* 0x000fe40000004100 */
[----:B------:R-:W-:Y:S01]  /*08d0*/  FFMA.FTZ R12, R25, UR14, R12 ;  /* 0x0000000e190c7c23 */ /* 0x000fe2000801000c */
[----:B------:R-:W-:Y:S01]  /*08e0*/  @!P0 IMAD.WIDE R20, R7, 0x2, R16 ;  /* 0x0000000207148825 */ /* 0x000fe200078e0210 */
[----:B------:R0:W-:Y:S01]  /*08f0*/  @!P0 STG.E.U16 desc[UR10][R18.64], R23 ;  /* 0x0000001712008986 */ /* 0x0001e2000c10150a */
[----:B------:R-:W-:Y:S02]  /*0900*/  PRMT R7, R28, 0x7610, R7 ;  /* 0x000076101c077816 */ /* 0x000fe40000000007 */
[----:B------:R-:W-:-:S03]  /*0910*/  FFMA.FTZ R24, R27, UR14, R24 ;  /* 0x0000000e1b187c23 */ /* 0x000fc60008010018 */
[----:B------:R1:W-:Y:S01]  /*0920*/  @!P0 STG.E.U16 desc[UR10][R20.64], R7 ;  /* 0x0000000714008986 */ /* 0x0003e2000c10150a */
[----:B0-----:R-:W-:Y:S01]  /*0930*/  @!P2 F2FP.F16.F32.PACK_AB R19, RZ, R26 ;  /* 0x0000001aff13a23e */ /* 0x001fe200000000ff */
[----:B------:R-:W-:-:S04]  /*0940*/  @!P2 IMAD.WIDE R22, R9, 0x2, R14 ;  /* 0x000000020916a825 */ /* 0x000fc800078e020e */
[----:B------:R-:W-:Y:S01]  /*0950*/  FFMA.FTZ R26, -R12, UR15, R25 ;  /* 0x0000000f0c1a7c23 */ /* 0x000fe20008010119 */
[----:B------:R-:W-:Y:S01]  /*0960*/  FFMA.FTZ R25, -R24, UR15, R27 ;  /* 0x0000000f18197c23 */ /* 0x000fe2000801011b */
[----:B------:R-:W-:Y:S01]  /*0970*/  @!P3 F2FP.F16.F32.PACK_AB R24, RZ, R10 ;  /* 0x0000000aff18b23e */ /* 0x000fe200000000ff */
[----:B------:R0:W-:Y:S01]  /*0980*/  @!P2 STG.E.U16 desc[UR10][R22.64], R19 ;  /* 0x000000131600a986 */ /* 0x0001e2000c10150a */
[----:B-1----:R-:W-:Y:S01]  /*0990*/  @!P2 F2FP.F16.F32.PACK_AB R21, RZ, R6 ;  /* 0x00000006ff15a23e */ /* 0x002fe200000000ff */
[----:B------:R-:W-:Y:S01]  /*09a0*/  @!P2 IMAD.WIDE R6, R9, 0x2, R16 ;  /* 0x000000020906a825 */ /* 0x000fe200078e0210 */
[----:B------:R-:W-:Y:S02]  /*09b0*/  @!P1 F2FP.F16.F32.PACK_AB R26, RZ, R26 ;  /* 0x0000001aff1a923e */ /* 0x000fe400000000ff */
[----:B------:R-:W-:Y:S02]  /*09c0*/  @!P3 F2FP.F16.F32.PACK_AB R25, RZ, R25 ;  /* 0x00000019ff19b23e */ /* 0x000fe400000000ff */
[----:B------:R1:W-:Y:S01]  /*09d0*/  @!P2 STG.E.U16 desc[UR10][R6.64], R21 ;  /* 0x000000150600a986 */ /* 0x0003e2000c10150a */
[----:B0-----:R-:W-:Y:S01]  /*09e0*/  @!P1 F2FP.F16.F32.PACK_AB R23, RZ, R8 ;  /* 0x00000008ff17923e */ /* 0x001fe200000000ff */
[----:B------:R-:W-:-:S04]  /*09f0*/  @!P1 IMAD.WIDE R8, R11, 0x2, R14 ;  /* 0x000000020b089825 */ /* 0x000fc800078e020e */
[----:B------:R-:W-:Y:S01]  /*0a00*/  @!P1 IMAD.WIDE R10, R11, 0x2, R16 ;  /* 0x000000020b0a9825 */ /* 0x000fe200078e0210 */
[----:B------:R1:W-:Y:S03]  /*0a10*/  @!P1 STG.E.U16 desc[UR10][R8.64], R26 ;  /* 0x0000001a08009986 */ /* 0x0003e6000c10150a */
[C---:B------:R-:W-:Y:S01]  /*0a20*/  @!P3 IMAD.WIDE R18, R13.reuse, 0x2, R14 ;  /* 0x000000020d12b825 */ /* 0x040fe200078e020e */
[----:B------:R1:W-:Y:S03]  /*0a30*/  @!P1 STG.E.U16 desc[UR10][R10.64], R23 ;  /* 0x000000170a009986 */ /* 0x0003e6000c10150a */
[----:B------:R-:W-:Y:S01]  /*0a40*/  @!P3 IMAD.WIDE R12, R13, 0x2, R16 ;  /* 0x000000020d0cb825 */ /* 0x000fe200078e0210 */
[----:B------:R1:W-:Y:S04]  /*0a50*/  @!P3 STG.E.U16 desc[UR10][R18.64], R25 ;  /* 0x000000191200b986 */ /* 0x0003e8000c10150a */
[----:B------:R1:W-:Y:S01]  /*0a60*/  @!P3 STG.E.U16 desc[UR10][R12.64], R24 ;  /* 0x000000180c00b986 */ /* 0x0003e2000c10150a */
[----:B------:R-:W-:-:S13]  /*0a70*/  ISETP.LE.AND P0, PT, R4, UR4, PT ;  /* 0x0000000404007c0c */ /* 0x000fda000bf03270 */
[----:B-1----:R-:W-:Y:S05]  /*0a80*/  @!P0 BRA `(.L_x_1) ;  /* 0xfffffff800188947 */ /* 0x002fea000383ffff */
[----:B------:R-:W-:Y:S05]  /*0a90*/  EXIT ;  /* 0x000000000000794d */ /* 0x000fea0003800000 */
.L_x_0:
        /* <DEDUP_REMOVED lines=10> */
.L_x_10:
[----:B01----:R-:W-:-:S04]  /*0b40*/  IADD3 R7, PT, PT, R2, UR4, RZ ;  /* 0x0000000402077c10 */ /* 0x003fc8000fffe0ff */
[C---:B------:R-:W-:Y:S02]  /*0b50*/  ISETP.GE.AND P1, PT, R7.reuse, R4, PT ;  /* 0x000000040700720c */ /* 0x040fe40003f26270 */
[----:B---3--:R-:W-:-:S04]  /*0b60*/  IADD3 R9, PT, PT, R7, UR12, RZ ;  /* 0x0000000c07097c10 */ /* 0x008fc8000fffe0ff */
[----:B------:R-:W-:-:S07]  /*0b70*/  ISETP.GE.AND P0, PT, R9, R4, PT ;  /* 0x000000040900720c */ /* 0x000fce0003f06270 */
[----:B------:R-:W-:Y:S01]  /*0b80*/  @!P1 IADD3 R6, P2, PT, R0, R7, RZ ;  /* 0x0000000700069210 */ /* 0x000fe20007f5e0ff */
[----:B------:R-:W-:-:S03]  /*0b90*/  @!P1 IMAD.WIDE R24, R7, 0x2, R14 ;  /* 0x0000000207189825 */ /* 0x000fc600078e020e */
[----:B------:R-:W-:Y:S02]  /*0ba0*/  @!P1 LEA.HI.X.SX32 R11, R7, R3, 0x1, P2 ;  /* 0x00000003070b9211 */ /* 0x000fe400010f0eff */
[----:B--2---:R-:W-:-:S04]  /*0bb0*/  @!P1 LEA R12, P2, R6, UR6, 0x1 ;  /* 0x00000006060c9c11 */ /* 0x004fc8000f8408ff */
[----:B------:R-:W-:Y:S02]  /*0bc0*/  @!P1 LEA.HI.X R13, R6, UR7, R11, 0x1, P2 ;  /* 0x00000007060d9c11 */ /* 0x000fe400090f0c0b */
[----:B------:R-:W-:Y:S01]  /*0bd0*/  @!P0 IADD3 R8, P2, PT, R0, R9, RZ ;  /* 0x0000000900088210 */ /* 0x000fe20007f5e0ff */
[C---:B------:R-:W-:Y:S01]  /*0be0*/  @!P0 IMAD.WIDE R28, R9.reuse, 0x2, R14 ;  /* 0x00000002091c8825 */ /* 0x040fe200078e020e */
[----:B------:R-:W2:Y:S02]  /*0bf0*/  @!P1 LDG.E.U16 R6, desc[UR10][R24.64] ;  /* 0x0000000a18069981 */ /* 0x000ea4000c1e1500 */
[C---:B------:R-:W-:Y:S02]  /*0c00*/  @!P0 LEA.HI.X.SX32 R11, R9.reuse, R3, 0x1, P2 ;  /* 0x00000003090b8211 */ /* 0x040fe400010f0eff */
[C---:B------:R-:W-:Y:S01]  /*0c10*/  @!P0 LEA R20, P2, R8.reuse, UR6, 0x1 ;  /* 0x0000000608148c11 */ /* 0x040fe2000f8408ff */
[----:B------:R-:W-:Y:S01]  /*0c20*/  @!P0 IMAD.WIDE R18, R9, 0x2, R16 ;  /* 0x0000000209128825 */ /* 0x000fe200078e0210 */
[----:B------:R-:W3:Y:S02]  /*0c30*/  @!P1 LDG.E.U16 R12, desc[UR10][R12.64] ;  /* 0x0000000a0c0c9981 */ /* 0x000ee4000c1e1500 */
[----:B------:R-:W-:-:S02]  /*0c40*/  @!P0 LEA.HI.X R21, R8, UR7, R11, 0x1, P2 ;  /* 0x0000000708158c11 */ /* 0x000fc400090f0c0b */
[----:B------:R-:W-:Y:S01]  /*0c50*/  IADD3 R11, PT, PT, R9, UR12, RZ ;  /* 0x0000000c090b7c10 */ /* 0x000fe2000fffe0ff */
[----:B------:R-:W4:Y:S03]  /*0c60*/  @!P0 LDG.E.U16 R8, desc[UR10][R28.64] ;  /* 0x0000000a1c088981 */ /* 0x000f26000c1e1500 */
[C---:B------:R-:W-:Y:S01]  /*0c70*/  ISETP.GE.AND P2, PT, R11.reuse, R4, PT ;  /* 0x000000040b00720c */ /* 0x040fe20003f46270 */
[----:B------:R-:W5:Y:S04]  /*0c80*/  @!P0 LDG.E.U16 R10, desc[UR10][R20.64] ;  /* 0x0000000a140a8981 */ /* 0x000f68000c1e1500 */
[----:B------:R1:W2:Y:S08]  /*0c90*/  @!P0 LDG.E.U16 R26, desc[UR10][R18.64] ;  /* 0x0000000a121a8981 */ /* 0x0002b0000c1e1500 */
[----:B-1----:R-:W-:-:S06]  /*0ca0*/  @!P2 IMAD.WIDE R18, R11, 0x2, R16 ;  /* 0x000000020b12a825 */ /* 0x002fcc00078e0210 */
[----:B------:R-:W3:Y:S01]  /*0cb0*/  @!P2 LDG.E.U16 R18, desc[UR10][R18.64] ;  /* 0x0000000a1212a981 */ /* 0x000ee2000c1e1500 */
[----:B------:R-:W-:Y:S01]  /*0cc0*/  @!P1 IMAD.WIDE R22, R7, 0x2, R16 ;  /* 0x0000000207169825 */ /* 0x000fe200078e0210 */
[----:B------:R-:W-:Y:S02]  /*0cd0*/  @!P2 IADD3 R24, P3, PT, R0, R11, RZ ;  /* 0x0000000b0018a210 */ /* 0x000fe40007f7e0ff */
[C---:B------:R-:W-:Y:S02]  /*0ce0*/  IADD3 R13, PT, PT, R11.reuse, UR12, RZ ;  /* 0x0000000c0b0d7c10 */ /* 0x040fe4000fffe0ff */
[----:B------:R1:W3:Y:S02]  /*0cf0*/  @!P1 LDG.E.U16 R27, desc[UR10][R22.64] ;  /* 0x0000000a161b9981 */ /* 0x0002e4000c1e1500 */
[----:B-1----:R-:W-:Y:S02]  /*0d00*/  @!P2 LEA.HI.X.SX32 R23, R11, R3, 0x1, P3 ;  /* 0x000000030b17a211 */ /* 0x002fe400018f0eff */
[----:B------:R-:W-:-:S02]  /*0d10*/  ISETP.GE.AND P3, PT, R13, R4, PT ;  /* 0x000000040d00720c */ /* 0x000fc40003f66270 */
[----:B------:R-:W-:-:S04]  /*0d20*/  @!P2 LEA R22, P4, R24, UR6, 0x1 ;  /* 0x000000061816ac11 */ /* 0x000fc8000f8808ff */
[----:B------:R-:W-:-:S05]  /*0d30*/  @!P2 LEA.HI.X R23, R24, UR7, R23, 0x1, P4 ;  /* 0x000000071817ac11 */ /* 0x000fca000a0f0c17 */
[----:B------:R1:W3:Y:S02]  /*0d40*/  @!P2 LDG.E.U16 R22, desc[UR10][R22.64] ;  /* 0x0000000a1616a981 */ /* 0x0002e4000c1e1500 */
[----:B------:R-:W-:Y:S01]  /*0d50*/  @!P3 IADD3 R21, P4, PT, R0, R13, RZ ;  /* 0x0000000d0015b210 */ /* 0x000fe20007f9e0ff */
[----:B------:R-:W-:Y:S01]  /*0d60*/  @!P2 IMAD.WIDE R24, R11, 0x2, R14 ;  /* 0x000000020b18a825 */ /* 0x000fe200078e020e */
[----:B-1----:R-:W1:Y:S02]  /*0d70*/  MUFU.RCP R23, R5 ;  /* 0x0000000500177308 */ /* 0x002e640000001000 */
[----:B------:R-:W-:-:S03]  /*0d80*/  @!P3 LEA.HI.X.SX32 R28, R13, R3, 0x1, P4 ;  /* 0x000000030d1cb211 */ /* 0x000fc600020f0eff */
[----:B------:R0:W3:Y:S01]  /*0d90*/  @!P2 LDG.E.U16 R24, desc[UR10][R24.64] ;  /* 0x0000000a1818a981 */ /* 0x0000e2000c1e1500 */
[----:B------:R-:W-:-:S04]  /*0da0*/  @!P3 LEA R20, P4, R21, UR6, 0x1 ;  /* 0x000000061514bc11 */ /* 0x000fc8000f8808ff */
[----:B------:R-:W-:Y:S02]  /*0db0*/  @!P3 LEA.HI.X R21, R21, UR7, R28, 0x1, P4 ;  /* 0x000000071515bc11 */ /* 0x000fe4000a0f0c1c */
[----:B0-----:R-:W-:-:S03]  /*0dc0*/  MOV R25, RZ ;  /* 0x000000ff00197202 */ /* 0x001fc60000000f00 */
[----:B------:R0:W3:Y:S02]  /*0dd0*/  @!P3 LDG.E.U16 R29, desc[UR10][R20.64] ;  /* 0x0000000a141db981 */ /* 0x0000e4000c1e1500 */
[----:B0-----:R-:W-:-:S06]  /*0de0*/  @!P3 IMAD.WIDE R20, R13, 0x2, R14 ;  /* 0x000000020d14b825 */ /* 0x001fcc00078e020e */
[----:B------:R-:W3:Y:S01]  /*0df0*/  @!P3 LDG.E.U16 R20, desc[UR10][R20.64] ;  /* 0x0000000a1414b981 */ /* 0x000ee2000c1e1500 */
[----:B-----5:R-:W-:Y:S02]  /*0e00*/  @!P0 HADD2.F32 R25, -RZ, R10.H0_H0 ;  /* 0x2000000aff198230 */ /* 0x020fe40000004100 */
[----:B------:R-:W-:Y:S02]  /*0e10*/  HFMA2 R10, -RZ, RZ, 0, 0 ;  /* 0x00000000ff0a7431 */ /* 0x000fe400000001ff */
[----:B----4-:R-:W-:Y:S02]  /*0e20*/  @!P0 HADD2.F32 R10, -RZ, R8.H0_H0 ;  /* 0x20000008ff0a8230 */ /* 0x010fe40000004100 */
[----:B-1----:R-:W-:Y:S01]  /*0e30*/  FMUL.FTZ R25, R23, R25 ;  /* 0x0000001917197220 */ /* 0x002fe20000410000 */
[----:B------:R-:W-:-:S03]  /*0e40*/  MOV R8, RZ ;  /* 0x000000ff00087202 */ /* 0x000fc60000000f00 */
[----:B------:R-:W-:Y:S01]  /*0e50*/  FFMA.FTZ R25, R10, UR8, R25 ;  /* 0x000000080a197c23 */ /* 0x000fe20008010019 */
[----:B--2---:R-:W-:-:S03]  /*0e60*/  @!P0 HADD2.F32 R8, -RZ, R26.H0_H0 ;  /* 0x2000001aff088230 */ /* 0x004fc60000004100 */
[----:B------:R-:W-:-:S04]  /*0e70*/  FMUL.FTZ R25, R25, UR9 ;  /* 0x0000000919197c20 */ /* 0x000fc80008410000 */
[----:B------:R-:W-:Y:S01]  /*0e80*/  FFMA.FTZ R8, R8, UR13, R25 ;  /* 0x0000000d08087c23 */ /* 0x000fe20008010019 */
[----:B------:R-:W-:Y:S01]  /*0e90*/  MOV R25, RZ ;  /* 0x000000ff00197202 */ /* 0x000fe20000000f00 */
[----:B---3--:R-:W-:Y:S02]  /*0ea0*/  @!P2 HADD2.F32 R25, -RZ, R18.H0_H0 ;  /* 0x20000012ff19a230 */ /* 0x008fe40000004100 */
[----:B------:R-:W-:-:S06]  /*0eb0*/  @!P3 IMAD.WIDE R18, R13, 0x2, R16 ;  /* 0x000000020d12b825 */ /* 0x000fcc00078e0210 */
[----:B------:R-:W2:Y:S01]  /*0ec0*/  @!P3 LDG.E.U16 R18, desc[UR10][R18.64] ;  /* 0x0000000a1212b981 */ /* 0x000ea2000c1e1500 */
[----:B------:R-:W-:Y:S02]  /*0ed0*/  HFMA2 R28, -RZ, RZ, 0, 0 ;  /* 0x00000000ff1c7431 */ /* 0x000fe400000001ff */
[----:B------:R-:W-:Y:S01]  /*0ee0*/  @!P1 HADD2.F32 R28, -RZ, R12.H0_H0 ;  /* 0x2000000cff1c9230 */ /* 0x000fe20000004100 */
[----:B------:R-:W-:Y:S01]  /*0ef0*/  MOV R12, RZ ;  /* 0x000000ff000c7202 */ /* 0x000fe20000000f00 */
[----:B------:R-:W-:Y:S02]  /*0f00*/  @!P1 HADD2.F32 R12, -RZ, R6.H0_H0 ;  /* 0x20000006ff0c9230 */ /* 0x000fe40000004100 */
[----:B------:R-:W-:Y:S02]  /*0f10*/  HFMA2 R6, -RZ, RZ, 0, 0 ;  /* 0x00000000ff067431 */ /* 0x000fe400000001ff */
[----:B------:R-:W-:Y:S01]  /*0f20*/  @!P1 HADD2.F32 R6, -RZ, R27.H0_H0 ;  /* 0x2000001bff069230 */ /* 0x000fe20000004100 */
[----:B------:R-:W-:-:S02]  /*0f30*/  CS2R R26, SRZ ;  /* 0x00000000001a7805 */ /* 0x000fc4000001ff00 */
[----:B------:R-:W-:Y:S01]  /*0f40*/  ISETP.GE.AND P1, PT, R7, R4, PT ;  /* 0x000000040700720c */ /* 0x000fe20003f26270 */
[----:B------:R-:W-:Y:S02]  /*0f50*/  @!P2 HADD2.F32 R26, -RZ, R22.H0_H0 ;  /* 0x20000016ff1aa230 */ /* 0x000fe40000004100 */
[----:B------:R-:W-:Y:S02]  /*0f60*/  HFMA2 R22, -RZ, RZ, 0, 0 ;  /* 0x00000000ff167431 */ /* 0x000fe400000001ff */
[----:B------:R-:W-:Y:S02]  /*0f70*/  @!P2 HADD2.F32 R22, -RZ, R24.H0_H0 ;  /* 0x20000018ff16a230 */ /* 0x000fe40000004100 */
[----:B------:R-:W-:Y:S02]  /*0f80*/  @!P3 HADD2.F32 R27, -RZ, R29.H0_H0 ;  /* 0x2000001dff1bb230 */ /* 0x000fe40000004100 */
[----:B------:R-:W-:-:S04]  /*0f90*/  FMUL.FTZ R29, R23, R26 ;  /* 0x0000001a171d7220 */ /* 0x000fc80000410000 */
[----:B------:R-:W-:-:S04]  /*0fa0*/  FFMA.FTZ R29, R22, UR8, R29 ;  /* 0x00000008161d7c23 */ /* 0x000fc8000801001d */
[----:B------:R-:W-:Y:S01]  /*0fb0*/  FMUL.FTZ R24, R29, UR9 ;  /* 0x000000091d187c20 */ /* 0x000fe20008410000 */
[----:B------:R-:W-:-:S03]  /*0fc0*/  FMUL.FTZ R29, R23, R28 ;  /* 0x0000001c171d7220 */ /* 0x000fc60000410000 */
[----:B------:R-:W-:Y:S01]  /*0fd0*/  FFMA.FTZ R25, R25, UR13, R24 ;  /* 0x0000000d19197c23 */ /* 0x000fe20008010018 */
[----:B------:R-:W-:Y:S02]  /*0fe0*/  HFMA2 R24, -RZ, RZ, 0, 0 ;  /* 0x00000000ff187431 */ /* 0x000fe400000001ff */
[----:B------:R-:W-:Y:S01]  /*0ff0*/  FMUL.FTZ R27, R23, R27 ;  /* 0x0000001b171b7220 */ /* 0x000fe20000410000 */
[----:B------:R-:W-:Y:S02]  /*1000*/  @!P3 HADD2.F32 R24, -RZ, R20.H0_H0 ;  /* 0x20000014ff18b230 */ /* 0x000fe40000004100 */
[----:B------:R-:W-:Y:S01]  /*1010*/  FFMA.FTZ R29, R12, UR8, R29 ;  /* 0x000000080c1d7c23 */ /* 0x000fe2000801001d */
[----:B------:R-:W-:Y:S01]  /*1020*/  ULEA UR4, UR12, UR4, 0x2 ;  /* 0x000000040c047291 */ /* 0x000fe2000f8e10ff */
[----:B------:R-:W-:Y:S01]  /*1030*/  BSSY.RECONVERGENT B0, `(.L_x_2) ;  /* 0x0000012000007945 */ /* 0x000fe20003800200 */
[----:B------:R-:W-:Y:S01]  /*1040*/  FFMA.FTZ R21, R24, UR8, R27 ;  /* 0x0000000818157c23 */ /* 0x000fe2000801001b */
[----:B------:R-:W-:Y:S01]  /*1050*/  FMUL.FTZ R29, R29, UR9 ;  /* 0x000000091d1d7c20 */ /* 0x000fe20008410000 */
[----:B------:R-:W-:-:S02]  /*1060*/  MOV R20, RZ ;  /* 0x000000ff00147202 */ /* 0x000fc40000000f00 */
[----:B------:R-:W-:Y:S01]  /*1070*/  ISETP.LE.AND P4, PT, R4, UR4, PT ;  /* 0x0000000404007c0c */ /* 0x000fe2000bf83270 */
[----:B------:R-:W-:Y:S01]  /*1080*/  FMUL.FTZ R21, R21, UR9 ;  /* 0x0000000915157c20 */ /* 0x000fe20008410000 */
[----:B------:R-:W-:Y:S01]  /*1090*/  FFMA.FTZ R6, R6, UR13, R29 ;  /* 0x0000000d06067c23 */ /* 0x000fe2000801001d */
[----:B--2---:R-:W-:Y:S01]  /*10a0*/  @!P3 HADD2.F32 R20, -RZ, R18.H0_H0 ;  /* 0x20000012ff14b230 */ /* 0x004fe20000004100 */
[----:B------:R-:W-:Y:S09]  /*10b0*/  @P1 BRA `(.L_x_3) ;  /* 0x0000000000241947 */ /* 0x000ff20003800000 */
[----:B------:R-:W0:Y:S02]  /*10c0*/  MUFU.RCP R19, UR14 ;  /* 0x0000000e00137d08 */ /* 0x000e240008001000 */
[----:B0-----:R-:W-:-:S04]  /*10d0*/  FMUL.FTZ R19, R6, R19 ;  /* 0x0000001306137220 */ /* 0x001fc80000410000 */
[----:B------:R-:W-:-:S05]  /*10e0*/  FFMA.FTZ R19, -R19, UR15, R12 ;  /* 0x0000000f13137c23 */ /* 0x000fca000801010c */
[----:B------:R-:W-:Y:S01]  /*10f0*/  F2FP.F16.F32.PACK_AB R12, R6, R19 ;  /* 0x00000013060c723e */ /* 0x000fe200000000ff */
[----:B------:R-:W-:-:S03]  /*1100*/  IMAD.WIDE R18, R7, 0x2, R14 ;  /* 0x0000000207127825 */ /* 0x000fc600078e020e */
[----:B------:R-:W-:Y:S01]  /*1110*/  PRMT R23, R12, 0x7632, R23 ;  /* 0x000076320c177816 */ /* 0x000fe20000000017 */
[----:B------:R-:W-:Y:S01]  /*1120*/  IMAD.WIDE R6, R7, 0x2, R16 ;  /* 0x0000000207067825 */ /* 0x000fe200078e0210 */
[----:B------:R0:W-:Y:S04]  /*1130*/  STG.E.U16 desc[UR10][R18.64], R12 ;  /* 0x0000000c12007986 */ /* 0x0001e8000c10150a */
[----:B------:R0:W-:Y:S02]  /*1140*/  STG.E.U16 desc[UR10][R6.64], R23 ;  /* 0x0000001706007986 */ /* 0x0001e4000c10150a */
.L_x_3:
[----:B------:R-:W-:Y:S05]  /*1150*/  BSYNC.RECONVERGENT B0 ;  /* 0x0000000000007941 */ /* 0x000fea0003800200 */
.L_x_2:
[----:B------:R-:W-:Y:S04]  /*1160*/  BSSY.RECONVERGENT B0, `(.L_x_4) ;  /* 0x000000b000007945 */ /* 0x000fe80003800200 */
[----:B------:R-:W-:Y:S05]  /*1170*/  @P0 BRA `(.L_x_5) ;  /* 0x0000000000240947 */ /* 0x000fea0003800000 */
[----:B0-----:R-:W0:Y:S02]  /*1180*/  MUFU.RCP R7, UR14 ;  /* 0x0000000e00077d08 */ /* 0x001e240008001000 */
        /* <DEDUP_REMOVED lines=8> */
.L_x_5:
[----:B------:R-:W-:Y:S05]  /*1210*/  BSYNC.RECONVERGENT B0 ;  /* 0x0000000000007941 */ /* 0x000fea0003800200 */
.L_x_4:
[----:B------:R-:W-:Y:S04]  /*1220*/  BSSY.RECONVERGENT B0, `(.L_x_6) ;  /* 0x000000b000007945 */ /* 0x000fe80003800200 */
[----:B------:R-:W-:Y:S05]  /*1230*/  @P2 BRA `(.L_x_7) ;  /* 0x0000000000242947 */ /* 0x000fea0003800000 */
[----:B01----:R-:W0:Y:S01]  /*1240*/  MUFU.RCP R6, UR14 ;  /* 0x0000000e00067d08 */ /* 0x003e220008001000 */
[----:B------:R-:W-:-:S04]  /*1250*/  IMAD.WIDE R8, R11, 0x2, R16 ;  /* 0x000000020b087825 */ /* 0x000fc800078e0210 */
[----:B0-----:R-:W-:-:S04]  /*1260*/  FMUL.FTZ R7, R25, R6 ;  /* 0x0000000619077220 */ /* 0x001fc80000410000 */
[----:B------:R-:W-:Y:S01]  /*1270*/  FFMA.FTZ R22, -R7, UR15, R22 ;  /* 0x0000000f07167c23 */ /* 0x000fe20008010116 */
[----:B------:R-:W-:-:S04]  /*1280*/  IMAD.WIDE R6, R11, 0x2, R14 ;  /* 0x000000020b067825 */ /* 0x000fc800078e020e */
[----:B------:R-:W-:-:S04]  /*1290*/  F2FP.F16.F32.PACK_AB R22, R25, R22 ;  /* 0x000000161916723e */ /* 0x000fc800000000ff */
[----:B------:R-:W-:Y:S01]  /*12a0*/  PRMT R10, R22, 0x7632, R10 ;  /* 0x00007632160a7816 */ /* 0x000fe2000000000a */
[----:B------:R2:W-:Y:S04]  /*12b0*/  STG.E.U16 desc[UR10][R6.64], R22 ;  /* 0x0000001606007986 */ /* 0x0005e8000c10150a */
[----:B------:R2:W-:Y:S02]  /*12c0*/  STG.E.U16 desc[UR10][R8.64], R10 ;  /* 0x0000000a08007986 */ /* 0x0005e4000c10150a */
.L_x_7:
[----:B------:R-:W-:Y:S05]  /*12d0*/  BSYNC.RECONVERGENT B0 ;  /* 0x0000000000007941 */ /* 0x000fea0003800200 */
.L_x_6:
[----:B------:R-:W-:Y:S01]  /*12e0*/  BSSY.RECONVERGENT B0, `(.L_x_8) ;  /* 0x000000c000007945 */ /* 0x000fe20003800200 */
[----:B-12---:R-:W-:-:S03]  /*12f0*/  FFMA.FTZ R10, R20, UR13, R21 ;  /* 0x0000000d140a7c23 */ /* 0x006fc60008010015 */
[----:B------:R-:W-:Y:S05]  /*1300*/  @P3 BRA `(.L_x_9) ;  /* 0x0000000000243947 */ /* 0x000fea0003800000 */
[----:B0-----:R-:W0:Y:S01]  /*1310*/  MUFU.RCP R7, UR14 ;  /* 0x0000000e00077d08 */ /* 0x001e220008001000 */
[----:B------:R-:W-:-:S04]  /*1320*/  IMAD.WIDE R8, R13, 0x2, R16 ;  /* 0x000000020d087825 */ /* 0x000fc800078e0210 */
[----:B0-----:R-:W-:-:S04]  /*1330*/  FMUL.FTZ R7, R10, R7 ;  /* 0x000000070a077220 */ /* 0x001fc80000410000 */
[----:B------:R-:W-:-:S05]  /*1340*/  FFMA.FTZ R7, -R7, UR15, R24 ;  /* 0x0000000f07077c23 */ /* 0x000fca0008010118 */
[----:B------:R-:W-:Y:S01]  /*1350*/  F2FP.F16.F32.PACK_AB R10, R10, R7 ;  /* 0x000000070a0a723e */ /* 0x000fe200000000ff */
[----:B------:R-:W-:-:S03]  /*1360*/  IMAD.WIDE R6, R13, 0x2, R14 ;  /* 0x000000020d067825 */ /* 0x000fc600078e020e */
[----:B------:R-:W-:Y:S02]  /*1370*/  PRMT R11, R10, 0x7632, R11 ;  /* 0x000076320a0b7816 */ /* 0x000fe4000000000b */
[----:B------:R1:W-:Y:S04]  /*1380*/  STG.E.U16 desc[UR10][R6.64], R10 ;  /* 0x0000000a06007986 */ /* 0x0003e8000c10150a */
[----:B------:R1:W-:Y:S02]  /*1390*/  STG.E.U16 desc[UR10][R8.64], R11 ;  /* 0x0000000b08007986 */ /* 0x0003e4000c10150a */
.L_x_9:
[----:B------:R-:W-:Y:S05]  /*13a0*/  BSYNC.RECONVERGENT B0 ;  /* 0x0000000000007941 */ /* 0x000fea0003800200 */
.L_x_8:
[----:B------:R-:W-:Y:S05]  /*13b0*/  @!P4 BRA `(.L_x_10) ;  /* 0xfffffff400e0c947 */ /* 0x000fea000383ffff */
[----:B------:R-:W-:Y:S05]  /*13c0*/  EXIT ;  /* 0x000000000000794d */ /* 0x000fea0003800000 */
.L_x_11:
[----:B------:R-:W-:-:S00]  /*13d0*/  BRA `(.L_x_11) ;  /* 0xfffffffc00fc7947 */ /* 0x000fc0000383ffff */
[----:B------:R-:W-:-:S00]  /*13e0*/  NOP ;  /* 0x0000000000007918 */ /* 0x000fc00000000000 */
        /* <DEDUP_REMOVED lines=9> */
.L_x_36:


//--------------------- .text._Z25multi_tensor_apply_kernelI18TensorListMetadataILi3EE15NovoGradFunctorIfEJfffffff12momentMode_tfPfEEvlPViT_T0_DpT1_ --------------------------
	.section	.text._Z25multi_tensor_apply_kernelI18TensorListMetadataILi3EE15NovoGradFunctorIfEJfffffff12momentMode_tfPfEEvlPViT_T0_DpT1_,"ax",@progbits
	.align	128
        .global         _Z25multi_tensor_apply_kernelI18TensorListMetadataILi3EE15NovoGradFunctorIfEJfffffff12momentMode_tfPfEEvlPViT_T0_DpT1_
        .type           _Z25multi_tensor_apply_kernelI18TensorListMetadataILi3EE15NovoGradFunctorIfEJfffffff12momentMode_tfPfEEvlPViT_T0_DpT1_,@function
        .size           _Z25multi_tensor_apply_kernelI18TensorListMetadataILi3EE15NovoGradFunctorIfEJfffffff12momentMode_tfPfEEvlPViT_T0_DpT1_,(.L_x_37 - _Z25multi_tensor_apply_kernelI18TensorListMetadataILi3EE15NovoGradFunctorIfEJfffffff12momentMode_tfPfEEvlPViT_T0_DpT1_)
        .other          _Z25multi_tensor_apply_kernelI18TensorListMetadataILi3EE15NovoGradFunctorIfEJfffffff12momentMode_tfPfEEvlPViT_T0_DpT1_,@"STO_CUDA_ENTRY STV_DEFAULT"
_Z25multi_tensor_apply_kernelI18TensorListMetadataILi3EE15NovoGradFunctorIfEJfffffff12momentMode_tfPfEEvlPViT_T0_DpT1_:
.text._Z25multi_tensor_apply_kernelI18TensorListMetadataILi3EE15NovoGradFunctorIfEJfffffff12momentMode_tfPfEEvlPViT_T0_DpT1_:
        /* <DEDUP_REMOVED lines=47> */
.L_x_13:
[----:B------:R-:W-:Y:S02]  /*02f0*/  IADD3 R7, PT, PT, R2, UR4, RZ ;  /* 0x0000000402077c10 */ /* 0x000fe4000fffe0ff */
[----:B------:R-:W-:Y:S01]  /*0300*/  CS2R R28, SRZ ;  /* 0x00000000001c7805 */ /* 0x000fe2000001ff00 */
[----:B------:R-:W-:Y:S01]  /*0310*/  HFMA2 R12, -RZ, RZ, 0, 0 ;  /* 0x00000000ff0c7431 */ /* 0x000fe200000001ff */
[C---:B------:R-:W-:Y:S02]  /*0320*/  ISETP.GE.AND P3, PT, R7.reuse, R4, PT ;  /* 0x000000040700720c */ /* 0x040fe40003f66270 */
[----:B---3--:R-:W-:-:S04]  /*0330*/  IADD3 R11, PT, PT, R7, UR12, RZ ;  /* 0x0000000c070b7c10 */ /* 0x008fc8000fffe0ff */
[C---:B------:R-:W-:Y:S02]  /*0340*/  ISETP.GE.AND P2, PT, R11.reuse, R4, PT ;  /* 0x000000040b00720c */ /* 0x040fe40003f46270 */
[----:B------:R-:W-:-:S04]  /*0350*/  IADD3 R9, PT, PT, R11, UR12, RZ ;  /* 0x0000000c0b097c10 */ /* 0x000fc8000fffe0ff */
[-C--:B------:R-:W-:Y:S01]  /*0360*/  ISETP.GE.AND P1, PT, R9, R4.reuse, PT ;  /* 0x000000040900720c */ /* 0x080fe20003f26270 */
[----:B------:R-:W-:Y:S01]  /*0370*/  @!P3 IMAD.WIDE R18, R7, 0x4, R16 ;  /* 0x000000040712b825 */ /* 0x000fe200078e0210 */
[C---:B------:R-:W-:Y:S02]  /*0380*/  @!P3 IADD3 R8, P0, PT, R0.reuse, R7, RZ ;  /* 0x000000070008b210 */ /* 0x040fe40007f1e0ff */
[----:B------:R-:W-:Y:S02]  /*0390*/  IADD3 R13, PT, PT, R9, UR12, RZ ;  /* 0x0000000c090d7c10 */ /* 0x000fe4000fffe0ff */
[----:B------:R-:W-:Y:S01]  /*03a0*/  @!P3 LEA.HI.X.SX32 R23, R7, R3, 0x1, P0 ;  /* 0x000000030717b211 */ /* 0x000fe200000f0eff */
[----:B------:R1:W0:Y:S01]  /*03b0*/  @!P3 LDG.E R29, desc[UR10][R18.64] ;  /* 0x0000000a121db981 */ /* 0x000222000c1e1900 */
[----:B------:R-:W-:Y:S02]  /*03c0*/  @!P2 IADD3 R6, P4, PT, R0, R11, RZ ;  /* 0x0000000b0006a210 */ /* 0x000fe40007f9e0ff */
[----:B------:R-:W-:-:S02]  /*03d0*/  ISETP.GE.AND P0, PT, R13, R4, PT ;  /* 0x000000040d00720c */ /* 0x000fc40003f06270 */
[----:B------:R-:W-:Y:S02]  /*03e0*/  @!P2 LEA.HI.X.SX32 R21, R11, R3, 0x1, P4 ;  /* 0x000000030b15a211 */ /* 0x000fe400020f0eff */
[----:B--2---:R-:W-:Y:S02]  /*03f0*/  @!P3 LEA R26, P5, R8, UR6, 0x2 ;  /* 0x00000006081abc11 */ /* 0x004fe4000f8a10ff */
[----:B------:R-:W-:Y:S02]  /*0400*/  @!P2 LEA R24, P4, R6, UR6, 0x2 ;  /* 0x000000060618ac11 */ /* 0x000fe4000f8810ff */
[----:B------:R-:W-:Y:S02]  /*0410*/  @!P3 LEA.HI.X R27, R8, UR7, R23, 0x2, P5 ;  /* 0x00000007081bbc11 */ /* 0x000fe4000a8f1417 */
[----:B------:R-:W-:Y:S02]  /*0420*/  @!P2 LEA.HI.X R25, R6, UR7, R21, 0x2, P4 ;  /* 0x000000070619ac11 */ /* 0x000fe4000a0f1415 */
[C---:B------:R-:W-:Y:S01]  /*0430*/  @!P1 IADD3 R6, P5, PT, R0.reuse, R9, RZ ;  /* 0x0000000900069210 */ /* 0x040fe20007fbe0ff */
[----:B------:R2:W3:Y:S01]  /*0440*/  @!P3 LDG.E R12, desc[UR10][R26.64] ;  /* 0x0000000a1a0cb981 */ /* 0x0004e2000c1e1900 */
[----:B------:R-:W-:-:S02]  /*0450*/  @!P0 IADD3 R8, P4, PT, R0, R13, RZ ;  /* 0x0000000d00088210 */ /* 0x000fc40007f9e0ff */
[-C--:B------:R-:W-:Y:S02]  /*0460*/  @!P1 LEA.HI.X.SX32 R23, R9, R3.reuse, 0x1, P5 ;  /* 0x0000000309179211 */ /* 0x080fe400028f0eff */
[----:B------:R-:W-:Y:S02]  /*0470*/  @!P1 LEA R22, P5, R6, UR6, 0x2 ;  /* 0x0000000606169c11 */ /* 0x000fe4000f8a10ff */
[----:B-1----:R-:W-:Y:S02]  /*0480*/  @!P0 LEA.HI.X.SX32 R19, R13, R3, 0x1, P4 ;  /* 0x000000030d138211 */ /* 0x002fe400020f0eff */
[----:B------:R-:W-:Y:S02]  /*0490*/  @!P0 LEA R18, P4, R8, UR6, 0x2 ;  /* 0x0000000608128c11 */ /* 0x000fe4000f8810ff */
[----:B------:R-:W-:Y:S01]  /*04a0*/  @!P1 LEA.HI.X R23, R6, UR7, R23, 0x2, P5 ;  /* 0x0000000706179c11 */ /* 0x000fe2000a8f1417 */
[----:B------:R-:W-:Y:S01]  /*04b0*/  HFMA2 R6, -RZ, RZ, 0, 0 ;  /* 0x00000000ff067431 */ /* 0x000fe200000001ff */
[----:B------:R-:W-:-:S02]  /*04c0*/  MOV R10, RZ ;  /* 0x000000ff000a7202 */ /* 0x000fc40000000f00 */
[----:B------:R-:W-:Y:S02]  /*04d0*/  @!P0 LEA.HI.X R19, R8, UR7, R19, 0x2, P4 ;  /* 0x0000000708138c11 */ /* 0x000fe4000a0f1413 */
[----:B------:R-:W-:Y:S01]  /*04e0*/  MOV R8, RZ ;  /* 0x000000ff00087202 */ /* 0x000fe20000000f00 */
[----:B------:R1:W4:Y:S01]  /*04f0*/  @!P1 LDG.E R6, desc[UR10][R22.64] ;  /* 0x0000000a16069981 */ /* 0x000322000c1e1900 */
[----:B------:R-:W-:-:S03]  /*0500*/  @!P2 IMAD.WIDE R20, R11, 0x4, R16 ;  /* 0x000000040b14a825 */ /* 0x000fc600078e0210 */
[----:B------:R5:W4:Y:S01]  /*0510*/  @!P2 LDG.E R10, desc[UR10][R24.64] ;  /* 0x0000000a180aa981 */ /* 0x000b22000c1e1900 */
[----:B--2---:R-:W-:-:S03]  /*0520*/  @!P0 IMAD.WIDE R26, R13, 0x4, R16 ;  /* 0x000000040d1a8825 */ /* 0x004fc600078e0210 */
[----:B------:R-:W2:Y:S01]  /*0530*/  @!P0 LDG.E R8, desc[UR10][R18.64] ;  /* 0x0000000a12088981 */ /* 0x000ea2000c1e1900 */
[----:B-1----:R-:W-:-:S03]  /*0540*/  CS2R R22, SRZ ;  /* 0x0000000000167805 */ /* 0x002fc6000001ff00 */
[----:B------:R1:W2:Y:S01]  /*0550*/  @!P2 LDG.E R28, desc[UR10][R20.64] ;  /* 0x0000000a141ca981 */ /* 0x0002a2000c1e1900 */
[----:B-----5:R-:W-:-:S03]  /*0560*/  @!P1 IMAD.WIDE R24, R9, 0x4, R16 ;  /* 0x0000000409189825 */ /* 0x020fc600078e0210 */
[----:B------:R-:W5:Y:S04]  /*0570*/  @!P0 LDG.E R22, desc[UR10][R26.64] ;  /* 0x0000000a1a168981 */ /* 0x000f68000c1e1900 */
[----:B------:R1:W5:Y:S02]  /*0580*/  @!P1 LDG.E R23, desc[UR10][R24.64] ;  /* 0x0000000a18179981 */ /* 0x000364000c1e1900 */
[----:B-1----:R-:W-:-:S04]  /*0590*/  @!P3 IMAD.WIDE R20, R7, 0x4, R14 ;  /* 0x000000040714b825 */ /* 0x002fc800078e020e */
[----:B------:R-:W-:-:S06]  /*05a0*/  HFMA2 R24, -RZ, RZ, 0, 0 ;  /* 0x00000000ff187431 */ /* 0x000fcc00000001ff */
[----:B------:R1:W5:Y:S01]  /*05b0*/  @!P3 LDG.E R24, desc[UR10][R20.64] ;  /* 0x0000000a1418b981 */ /* 0x000362000c1e1900 */
[----:B------:R-:W-:Y:S01]  /*05c0*/  @!P2 IMAD.WIDE R18, R11, 0x4, R14 ;  /* 0x000000040b12a825 */ /* 0x000fe200078e020e */
[----:B-1----:R-:W-:Y:S01]  /*05d0*/  MOV R20, RZ ;  /* 0x000000ff00147202 */ /* 0x002fe20000000f00 */
[----:B------:R-:W1:Y:S05]  /*05e0*/  MUFU.RCP R21, UR13 ;  /* 0x0000000d00157d08 */ /* 0x000e6a0008001000 */
[----:B------:R1:W5:Y:S03]  /*05f0*/  @!P2 LDG.E R20, desc[UR10][R18.64] ;  /* 0x0000000a1214a981 */ /* 0x000366000c1e1900 */
[----:B-1----:R-:W1:Y:S01]  /*0600*/  MUFU.RCP R18, R5 ;  /* 0x0000000500127308 */ /* 0x002e620000001000 */
[----:B------:R-:W-:Y:S01]  /*0610*/  MOV R26, RZ ;  /* 0x000000ff001a7202 */ /* 0x000fe20000000f00 */
[----:B---3--:R-:W-:-:S04]  /*0620*/  FMUL.FTZ R12, R12, UR8 ;  /* 0x000000080c0c7c20 */ /* 0x008fc80008410000 */
[----:B0-----:R-:W-:Y:S01]  /*0630*/  FFMA.FTZ R12, R29, UR9, R12 ;  /* 0x000000091d0c7c23 */ /* 0x001fe2000801000c */
[----:B----4-:R-:W-:Y:S01]  /*0640*/  FMUL.FTZ R6, R6, UR8 ;  /* 0x0000000806067c20 */ /* 0x010fe20008410000 */
[----:B------:R-:W-:Y:S01]  /*0650*/  FMUL.FTZ R25, R10, UR8 ;  /* 0x000000080a197c20 */ /* 0x000fe20008410000 */
[----:B--2---:R-:W-:-:S03]  /*0660*/  FMUL.FTZ R27, R8, UR8 ;  /* 0x00000008081b7c20 */ /* 0x004fc60008410000 */
[----:B------:R-:W-:Y:S01]  /*0670*/  FFMA.FTZ R28, R28, UR9, R25 ;  /* 0x000000091c1c7c23 */ /* 0x000fe20008010019 */
[----:B-----5:R-:W-:Y:S01]  /*0680*/  FFMA.FTZ R10, R22, UR9, R27 ;  /* 0x00000009160a7c23 */ /* 0x020fe2000801001b */
[----:B------:R-:W-:Y:S01]  /*0690*/  FFMA.FTZ R8, R23, UR9, R6 ;  /* 0x0000000917087c23 */ /* 0x000fe20008010006 */
[-C--:B------:R-:W-:Y:S01]  /*06a0*/  FMUL.FTZ R23, R12, R21.reuse ;  /* 0x000000150c177220 */ /* 0x080fe20000410000 */
[-C--:B------:R-:W-:Y:S02]  /*06b0*/  FMUL.FTZ R27, R28, R21.reuse ;  /* 0x000000151c1b7220 */ /* 0x080fe40000410000 */
[-C--:B------:R-:W-:Y:S01]  /*06c0*/  FMUL.FTZ R25, R8, R21.reuse ;  /* 0x0000001508197220 */ /* 0x080fe20000410000 */
[----:B------:R-:W-:Y:S01]  /*06d0*/  FMUL.FTZ R21, R10, R21 ;  /* 0x000000150a157220 */ /* 0x000fe20000410000 */
[-C--:B-1----:R-:W-:Y:S01]  /*06e0*/  FMUL.FTZ R23, R23, R18.reuse ;  /* 0x0000001217177220 */ /* 0x082fe20000410000 */
[-C--:B------:R-:W-:Y:S01]  /*06f0*/  FMUL.FTZ R27, R27, R18.reuse ;  /* 0x000000121b1b7220 */ /* 0x080fe20000410000 */
[-C--:B------:R-:W-:Y:S01]  /*0700*/  FMUL.FTZ R25, R25, R18.reuse ;  /* 0x0000001219197220 */ /* 0x080fe20000410000 */
[----:B------:R-:W-:Y:S01]  /*0710*/  FMUL.FTZ R21, R21, R18 ;  /* 0x0000001215157220 */ /* 0x000fe20000410000 */
[----:B------:R-:W-:-:S02]  /*0720*/  HFMA2 R6, -RZ, RZ, 0, 0 ;  /* 0x00000000ff067431 */ /* 0x000fc400000001ff */
[----:B------:R-:W-:-:S05]  /*0730*/  @!P1 IMAD.WIDE R18, R9, 0x4, R14 ;  /* 0x0000000409129825 */ /* 0x000fca00078e020e */
[----:B------:R0:W2:Y:S01]  /*0740*/  @!P1 LDG.E R6, desc[UR10][R18.64] ;  /* 0x0000000a12069981 */ /* 0x0000a2000c1e1900 */
[----:B------:R-:W-:-:S04]  /*0750*/  FFMA.FTZ R23, R24, UR14, R23 ;  /* 0x0000000e18177c23 */ /* 0x000fc80008010017 */
[----:B------:R-:W-:Y:S01]  /*0760*/  FFMA.FTZ R29, -R23, UR15, R24 ;  /* 0x0000000f171d7c23 */ /* 0x000fe20008010118 */
[----:B------:R-:W-:-:S05]  /*0770*/  @!P0 IMAD.WIDE R22, R13, 0x4, R14 ;  /* 0x000000040d168825 */ /* 0x000fca00078e020e */
[----:B------:R1:W3:Y:S01]  /*0780*/  @!P0 LDG.E R26, desc[UR10][R22.64] ;  /* 0x0000000a161a8981 */ /* 0x0002e2000c1e1900 */
[----:B------:R-:W-:-:S04]  /*0790*/  FFMA.FTZ R27, R20, UR14, R27 ;  /* 0x0000000e141b7c23 */ /* 0x000fc8000801001b */
[----:B------:R-:W-:Y:S01]  /*07a0*/  FFMA.FTZ R27, -R27, UR15, R20 ;  /* 0x0000000f1b1b7c23 */ /* 0x000fe20008010114 */
[----:B0-----:R-:W-:Y:S01]  /*07b0*/  @!P2 IMAD.WIDE R18, R11, 0x4, R14 ;  /* 0x000000040b12a825 */ /* 0x001fe200078e020e */
[----:B------:R-:W-:-:S03]  /*07c0*/  ULEA UR4, UR12, UR4, 0x2 ;  /* 0x000000040c047291 */ /* 0x000fc6000f8e10ff */
[----:B-1----:R-:W-:-:S04]  /*07d0*/  @!P1 IMAD.WIDE R22, R9, 0x4, R14 ;  /* 0x0000000409169825 */ /* 0x002fc800078e020e */
[----:B--2---:R-:W-:Y:S01]  /*07e0*/  FFMA.FTZ R20, R6, UR14, R25 ;  /* 0x0000000e06147c23 */ /* 0x004fe20008010019 */
[----:B------:R-:W-:-:S04]  /*07f0*/  @!P3 IMAD.WIDE R24, R7, 0x4, R14 ;  /* 0x000000040718b825 */ /* 0x000fc800078e020e */
[----:B------:R-:W-:Y:S01]  /*0800*/  FFMA.FTZ R20, -R20, UR15, R6 ;  /* 0x0000000f14147c23 */ /* 0x000fe20008010106 */
[----:B------:R-:W-:Y:S01]  /*0810*/  @!P3 IMAD.WIDE R6, R7, 0x4, R16 ;  /* 0x000000040706b825 */ /* 0x000fe200078e0210 */
[----:B------:R0:W-:Y:S04]  /*0820*/  @!P3 STG.E desc[UR10][R24.64], R29 ;  /* 0x0000001d1800b986 */ /* 0x0001e8000c10190a */
[----:B------:R1:W-:Y:S01]  /*0830*/  @!P3 STG.E desc[UR10][R6.64], R12 ;  /* 0x0000000c0600b986 */ /* 0x0003e2000c10190a */
[----:B---3--:R-:W-:-:S03]  /*0840*/  FFMA.FTZ R21, R26, UR14, R21 ;  /* 0x0000000e1a157c23 */ /* 0x008fc60008010015 */
[----:B------:R2:W-:Y:S01]  /*0850*/  @!P2 STG.E desc[UR10][R18.64], R27 ;  /* 0x0000001b1200a986 */ /* 0x0005e2000c10190a */
[----:B------:R-:W-:Y:S01]  /*0860*/  FFMA.FTZ R21, -R21, UR15, R26 ;  /* 0x0000000f15157c23 */ /* 0x000fe2000801011a */
[----:B0-----:R-:W-:-:S04]  /*0870*/  @!P1 IMAD.WIDE R24, R9, 0x4, R16 ;  /* 0x0000000409189825 */ /* 0x001fc800078e0210 */
[----:B-1----:R-:W-:-:S04]  /*0880*/  @!P2 IMAD.WIDE R6, R11, 0x4, R16 ;  /* 0x000000040b06a825 */ /* 0x002fc800078e0210 */
[C---:B--2---:R-:W-:Y:S01]  /*0890*/  @!P0 IMAD.WIDE R18, R13.reuse, 0x4, R14 ;  /* 0x000000040d128825 */ /* 0x044fe200078e020e */
[----:B------:R1:W-:Y:S03]  /*08a0*/  @!P2 STG.E desc[UR10][R6.64], R28 ;  /* 0x0000001c0600a986 */ /* 0x0003e6000c10190a */
[----:B------:R-:W-:Y:S01]  /*08b0*/  @!P0 IMAD.WIDE R12, R13, 0x4, R16 ;  /* 0x000000040d0c8825 */ /* 0x000fe200078e0210 */
[----:B------:R1:W-:Y:S04]  /*08c0*/  @!P1 STG.E desc[UR10][R22.64], R20 ;  /* 0x0000001416009986 */ /* 0x0003e8000c10190a */
[----:B------:R1:W-:Y:S04]  /*08d0*/  @!P1 STG.E desc[UR10][R24.64], R8 ;  /* 0x0000000818009986 */ /* 0x0003e8000c10190a */
[----:B------:R1:W-:Y:S04]  /*08e0*/  @!P0 STG.E desc[UR10][R18.64], R21 ;  /* 0x0000001512008986 */ /* 0x0003e8000c10190a */
[----:B------:R1:W-:Y:S01]  /*08f0*/  @!P0 STG.E desc[UR10][R12.64], R10 ;  /* 0x0000000a0c008986 */ /* 0x0003e2000c10190a */
[----:B------:R-:W-:-:S13]  /*0900*/  ISETP.LE.AND P0, PT, R4, UR4, PT ;  /* 0x0000000404007c0c */ /* 0x000fda000bf03270 */
[----:B-1----:R-:W-:Y:S05]  /*0910*/  @!P0 BRA `(.L_x_13) ;  /* 0xfffffff800748947 */ /* 0x002fea000383ffff */
[----:B------:R-:W-:Y:S05]  /*0920*/  EXIT ;  /* 0x000000000000794d */ /* 0x000fea0003800000 */
.L_x_12:
        /* <DEDUP_REMOVED lines=10> */
.L_x_22:
[----:B0123--:R-:W-:-:S04]  /*09d0*/  IADD3 R7, PT, PT, R2, UR4, RZ ;  /* 0x0000000402077c10 */ /* 0x00ffc8000fffe0ff */
[C---:B---3--:R-:W-:Y:S02]  /*09e0*/  IADD3 R9, PT, PT, R7.reuse, UR12, RZ ;  /* 0x0000000c07097c10 */ /* 0x048fe4000fffe0ff */
[-C--:B------:R-:W-:Y:S02]  /*09f0*/  ISETP.GE.AND P3, PT, R7, R4.reuse, PT ;  /* 0x000000040700720c */ /* 0x080fe40003f66270 */
[C---:B------:R-:W-:Y:S02]  /*0a00*/  ISETP.GE.AND P0, PT, R9.reuse, R4, PT ;  /* 0x000000040900720c */ /* 0x040fe40003f06270 */
[----:B------:R-:W-:-:S04]  /*0a10*/  IADD3 R11, PT, PT, R9, UR12, RZ ;  /* 0x0000000c090b7c10 */ /* 0x000fc8000fffe0ff */
[C---:B------:R-:W-:Y:S02]  /*0a20*/  IADD3 R13, PT, PT, R11.reuse, UR12, RZ ;  /* 0x0000000c0b0d7c10 */ /* 0x040fe4000fffe0ff */
[-C--:B------:R-:W-:Y:S02]  /*0a30*/  ISETP.GE.AND P1, PT, R11, R4.reuse, PT ;  /* 0x000000040b00720c */ /* 0x080fe40003f26270 */
[----:B------:R-:W-:Y:S02]  /*0a40*/  ISETP.GE.AND P2, PT, R13, R4, PT ;  /* 0x000000040d00720c */ /* 0x000fe40003f46270 */
[C---:B------:R-:W-:Y:S02]  /*0a50*/  @!P3 IADD3 R8, P5, PT, R0.reuse, R7, RZ ;  /* 0x000000070008b210 */ /* 0x040fe40007fbe0ff */
[----:B------:R-:W-:Y:S02]  /*0a60*/  @!P0 IADD3 R6, P4, PT, R0, R9, RZ ;  /* 0x0000000900068210 */ /* 0x000fe40007f9e0ff */
[----:B------:R-:W-:-:S02]  /*0a70*/  @!P3 LEA.HI.X.SX32 R21, R7, R3, 0x1, P5 ;  /* 0x000000030715b211 */ /* 0x000fc400028f0eff */
[----:B--2---:R-:W-:Y:S02]  /*0a80*/  @!P3 LEA R24, P5, R8, UR6, 0x2 ;  /* 0x000000060818bc11 */ /* 0x004fe4000f8a10ff */
[----:B------:R-:W-:Y:S02]  /*0a90*/  @!P0 LEA.HI.X.SX32 R19, R9, R3, 0x1, P4 ;  /* 0x0000000309138211 */ /* 0x000fe400020f0eff */
[----:B------:R-:W-:Y:S02]  /*0aa0*/  @!P0 LEA R20, P4, R6, UR6, 0x2 ;  /* 0x0000000606148c11 */ /* 0x000fe4000f8810ff */
[----:B------:R-:W-:Y:S01]  /*0ab0*/  @!P3 LEA.HI.X R25, R8, UR7, R21, 0x2, P5 ;  /* 0x000000070819bc11 */ /* 0x000fe2000a8f1415 */
[----:B------:R-:W-:Y:S01]  /*0ac0*/  HFMA2 R8, -RZ, RZ, 0, 0 ;  /* 0x00000000ff087431 */ /* 0x000fe200000001ff */
[----:B------:R-:W-:Y:S02]  /*0ad0*/  @!P0 LEA.HI.X R21, R6, UR7, R19, 0x2, P4 ;  /* 0x0000000706158c11 */ /* 0x000fe4000a0f1413 */
[----:B------:R-:W-:-:S02]  /*0ae0*/  @!P2 IADD3 R6, P4, PT, R0, R13, RZ ;  /* 0x0000000d0006a210 */ /* 0x000fc40007f9e0ff */
[----:B------:R-:W-:Y:S01]  /*0af0*/  @!P1 IADD3 R10, P5, PT, R0, R11, RZ ;  /* 0x0000000b000a9210 */ /* 0x000fe20007fbe0ff */
[----:B------:R1:W2:Y:S01]  /*0b00*/  @!P3 LDG.E R8, desc[UR10][R24.64] ;  /* 0x0000000a1808b981 */ /* 0x0002a2000c1e1900 */
[-C--:B------:R-:W-:Y:S02]  /*0b10*/  @!P2 LEA.HI.X.SX32 R19, R13, R3.reuse, 0x1, P4 ;  /* 0x000000030d13a211 */ /* 0x080fe400020f0eff */
[----:B------:R-:W-:Y:S02]  /*0b20*/  @!P1 LEA.HI.X.SX32 R23, R11, R3, 0x1, P5 ;  /* 0x000000030b179211 */ /* 0x000fe400028f0eff */
[----:B------:R-:W-:Y:S02]  /*0b30*/  @!P2 LEA R18, P4, R6, UR6, 0x2 ;  /* 0x000000060612ac11 */ /* 0x000fe4000f8810ff */
[----:B------:R-:W-:Y:S02]  /*0b40*/  @!P1 LEA R22, P5, R10, UR6, 0x2 ;  /* 0x000000060a169c11 */ /* 0x000fe4000f8a10ff */
[----:B------:R-:W-:Y:S01]  /*0b50*/  @!P2 LEA.HI.X R19, R6, UR7, R19, 0x2, P4 ;  /* 0x000000070613ac11 */ /* 0x000fe2000a0f1413 */
[----:B------:R-:W-:Y:S01]  /*0b60*/  HFMA2 R6, -RZ, RZ, 0, 0 ;  /* 0x00000000ff067431 */ /* 0x000fe200000001ff */
[----:B------:R-:W-:-:S02]  /*0b70*/  @!P1 LEA.HI.X R23, R10, UR7, R23, 0x2, P5 ;  /* 0x000000070a179c11 */ /* 0x000fc4000a8f1417 */
[----:B------:R-:W-:Y:S02]  /*0b80*/  MOV R12, RZ ;  /* 0x000000ff000c7202 */ /* 0x000fe40000000f00 */
[----:B------:R-:W-:Y:S01]  /*0b90*/  MOV R10, RZ ;  /* 0x000000ff000a7202 */ /* 0x000fe20000000f00 */
[----:B------:R-:W3:Y:S04]  /*0ba0*/  @!P1 LDG.E R6, desc[UR10][R22.64] ;  /* 0x0000000a16069981 */ /* 0x000ee8000c1e1900 */
[----:B------:R-:W4:Y:S04]  /*0bb0*/  @!P0 LDG.E R12, desc[UR10][R20.64] ;  /* 0x0000000a140c8981 */ /* 0x000f28000c1e1900 */
[----:B------:R-:W4:Y:S01]  /*0bc0*/  @!P2 LDG.E R10, desc[UR10][R18.64] ;  /* 0x0000000a120aa981 */ /* 0x000f22000c1e1900 */
[----:B------:R-:W-:Y:S01]  /*0bd0*/  CS2R R28, SRZ ;  /* 0x00000000001c7805 */ /* 0x000fe2000001ff00 */
[----:B-1----:R-:W-:-:S05]  /*0be0*/  @!P0 IMAD.WIDE R24, R9, 0x4, R16 ;  /* 0x0000000409188825 */ /* 0x002fca00078e0210 */
[----:B------:R1:W4:Y:S01]  /*0bf0*/  @!P0 LDG.E R29, desc[UR10][R24.64] ;  /* 0x0000000a181d8981 */ /* 0x000322000c1e1900 */
[----:B------:R-:W-:Y:S01]  /*0c00*/  @!P3 IMAD.WIDE R26, R7, 0x4, R14 ;  /* 0x00000004071ab825 */ /* 0x000fe200078e020e */
[----:B-1----:R-:W-:-:S06]  /*0c10*/  CS2R R24, SRZ ;  /* 0x0000000000187805 */ /* 0x002fcc000001ff00 */
[----:B------:R1:W0:Y:S01]  /*0c20*/  @!P3 LDG.E R24, desc[UR10][R26.64] ;  /* 0x0000000a1a18b981 */ /* 0x000222000c1e1900 */
[----:B------:R-:W-:-:S05]  /*0c30*/  @!P0 IMAD.WIDE R18, R9, 0x4, R14 ;  /* 0x0000000409128825 */ /* 0x000fca00078e020e */
[----:B------:R1:W4:Y:S02]  /*0c40*/  @!P0 LDG.E R28, desc[UR10][R18.64] ;  /* 0x0000000a121c8981 */ /* 0x000324000c1e1900 */
[----:B-1----:R-:W2:Y:S01]  /*0c50*/  MUFU.RCP R27, R5 ;  /* 0x00000005001b7308 */ /* 0x002ea20000001000 */
[----:B------:R-:W-:Y:S02]  /*0c60*/  HFMA2 R26, -RZ, RZ, 0, 0 ;  /* 0x00000000ff1a7431 */ /* 0x000fe400000001ff */
[----:B------:R-:W-:-:S04]  /*0c70*/  @!P3 IMAD.WIDE R22, R7, 0x4, R16 ;  /* 0x000000040716b825 */ /* 0x000fc800078e0210 */
[C---:B------:R-:W-:Y:S01]  /*0c80*/  @!P1 IMAD.WIDE R18, R11.reuse, 0x4, R14 ;  /* 0x000000040b129825 */ /* 0x040fe200078e020e */
[----:B------:R1:W4:Y:S04]  /*0c90*/  @!P3 LDG.E R25, desc[UR10][R22.64] ;  /* 0x0000000a1619b981 */ /* 0x000328000c1e1900 */
[----:B------:R1:W4:Y:S01]  /*0ca0*/  @!P1 LDG.E R26, desc[UR10][R18.64] ;  /* 0x0000000a121a9981 */ /* 0x000322000c1e1900 */
[----:B------:R-:W-:-:S04]  /*0cb0*/  @!P1 IMAD.WIDE R20, R11, 0x4, R16 ;  /* 0x000000040b149825 */ /* 0x000fc800078e0210 */
[----:B-1----:R-:W-:Y:S01]  /*0cc0*/  @!P2 IMAD.WIDE R22, R13, 0x4, R14 ;  /* 0x000000040d16a825 */ /* 0x002fe200078e020e */
[----:B------:R-:W-:-:S06]  /*0cd0*/  MOV R18, RZ ;  /* 0x000000ff00127202 */ /* 0x000fcc0000000f00 */
[----:B------:R1:W4:Y:S02]  /*0ce0*/  @!P1 LDG.E R18, desc[UR10][R20.64] ;  /* 0x0000000a14129981 */ /* 0x000324000c1e1900 */
[----:B-1----:R-:W-:-:S04]  /*0cf0*/  @!P2 IMAD.WIDE R20, R13, 0x4, R16 ;  /* 0x000000040d14a825 */ /* 0x002fc800078e0210 */
[----:B--2---:R-:W-:Y:S01]  /*0d00*/  FMUL.FTZ R19, R27, R8 ;  /* 0x000000081b137220 */ /* 0x004fe20000410000 */
[----:B------:R-:W-:-:S06]  /*0d10*/  HFMA2 R8, -RZ, RZ, 0, 0 ;  /* 0x00000000ff087431 */ /* 0x000fcc00000001ff */
[----:B------:R1:W2:Y:S01]  /*0d20*/  @!P2 LDG.E R8, desc[UR10][R22.64] ;  /* 0x0000000a1608a981 */ /* 0x0002a2000c1e1900 */
[C---:B---3--:R-:W-:Y:S01]  /*0d30*/  FMUL.FTZ R6, R27.reuse, R6 ;  /* 0x000000061b067220 */ /* 0x048fe20000410000 */
[C---:B----4-:R-:W-:Y:S01]  /*0d40*/  FMUL.FTZ R12, R27.reuse, R12 ;  /* 0x0000000c1b0c7220 */ /* 0x050fe20000410000 */
[----:B------:R-:W-:Y:S01]  /*0d50*/  FMUL.FTZ R27, R27, R10 ;  /* 0x0000000a1b1b7220 */ /* 0x000fe20000410000 */
[----:B------:R-:W-:-:S06]  /*0d60*/  MOV R10, RZ ;  /* 0x000000ff000a7202 */ /* 0x000fcc0000000f00 */
[----:B------:R3:W5:Y:S01]  /*0d70*/  @!P2 LDG.E R10, desc[UR10][R20.64] ;  /* 0x0000000a140aa981 */ /* 0x000762000c1e1900 */
[----:B------:R-:W-:Y:S01]  /*0d80*/  ISETP.GE.AND P3, PT, R7, R4, PT ;  /* 0x000000040700720c */ /* 0x000fe20003f66270 */
[----:B------:R-:W-:Y:S01]  /*0d90*/  ULEA UR4, UR12, UR4, 0x2 ;  /* 0x000000040c047291 */ /* 0x000fe2000f8e10ff */
[----:B------:R-:W-:Y:S05]  /*0da0*/  BSSY.RECONVERGENT B0, `(.L_x_14) ;  /* 0x0000015000007945 */ /* 0x000fea0003800200 */
[----:B------:R-:W-:Y:S01]  /*0db0*/  ISETP.LE.AND P4, PT, R4, UR4, PT ;  /* 0x0000000404007c0c */ /* 0x000fe2000bf83270 */
[----:B0-----:R-:W-:Y:S01]  /*0dc0*/  FFMA.FTZ R19, R24, UR8, R19 ;  /* 0x0000000818137c23 */ /* 0x001fe20008010013 */
[----:B------:R-:W-:-:S04]  /*0dd0*/  FFMA.FTZ R12, R28, UR8, R12 ;  /* 0x000000081c0c7c23 */ /* 0x000fc8000801000c */
[----:B------:R-:W-:-:S04]  /*0de0*/  FMUL.FTZ R12, R12, UR9 ;  /* 0x000000090c0c7c20 */ /* 0x000fc80008410000 */
[----:B------:R-:W-:Y:S01]  /*0df0*/  FFMA.FTZ R29, R29, UR13, R12 ;  /* 0x0000000d1d1d7c23 */ /* 0x000fe2000801000c */
[----:B------:R-:W-:-:S04]  /*0e00*/  FFMA.FTZ R6, R26, UR8, R6 ;  /* 0x000000081a067c23 */ /* 0x000fc80008010006 */
[----:B-1----:R-:W-:Y:S01]  /*0e10*/  FMUL.FTZ R23, R6, UR9 ;  /* 0x0000000906177c20 */ /* 0x002fe20008410000 */
[----:B------:R-:W-:-:S04]  /*0e20*/  FMUL.FTZ R6, R19, UR9 ;  /* 0x0000000913067c20 */ /* 0x000fc80008410000 */
[----:B------:R-:W-:Y:S01]  /*0e30*/  FFMA.FTZ R25, R25, UR13, R6 ;  /* 0x0000000d19197c23 */ /* 0x000fe20008010006 */
[----:B------:R-:W-:Y:S01]  /*0e40*/  FFMA.FTZ R12, R18, UR13, R23 ;  /* 0x0000000d120c7c23 */ /* 0x000fe20008010017 */
[----:B--2---:R-:W-:-:S04]  /*0e50*/  FFMA.FTZ R27, R8, UR8, R27 ;  /* 0x00000008081b7c23 */ /* 0x004fc8000801001b */
[----:B------:R-:W-:Y:S01]  /*0e60*/  FMUL.FTZ R23, R27, UR9 ;  /* 0x000000091b177c20 */ /* 0x000fe20008410000 */
[----:B---3--:R-:W-:Y:S06]  /*0e70*/  @P3 BRA `(.L_x_15) ;  /* 0x00000000001c3947 */ /* 0x008fec0003800000 */
[----:B------:R-:W0:Y:S02]  /*0e80*/  MUFU.RCP R6, UR14 ;  /* 0x0000000e00067d08 */ /* 0x000e240008001000 */
[----:B0-----:R-:W-:-:S04]  /*0e90*/  FMUL.FTZ R19, R25, R6 ;  /* 0x0000000619137220 */ /* 0x001fc80000410000 */
[----:B------:R-:W-:Y:S01]  /*0ea0*/  FFMA.FTZ R21, -R19, UR15, R24 ;  /* 0x0000000f13157c23 */ /* 0x000fe20008010118 */
[----:B------:R-:W-:-:S04]  /*0eb0*/  IMAD.WIDE R18, R7, 0x4, R14 ;  /* 0x0000000407127825 */ /* 0x000fc800078e020e */
[----:B------:R-:W-:Y:S01]  /*0ec0*/  IMAD.WIDE R6, R7, 0x4, R16 ;  /* 0x0000000407067825 */ /* 0x000fe200078e0210 */
[----:B------:R0:W-:Y:S04]  /*0ed0*/  STG.E desc[UR10][R18.64], R21 ;  /* 0x0000001512007986 */ /* 0x0001e8000c10190a */
[----:B------:R0:W-:Y:S02]  /*0ee0*/  STG.E desc[UR10][R6.64], R25 ;  /* 0x0000001906007986 */ /* 0x0001e4000c10190a */
.L_x_15:
[----:B------:R-:W-:Y:S05]  /*0ef0*/  BSYNC.RECONVERGENT B0 ;  /* 0x0000000000007941 */ /* 0x000fea0003800200 */
.L_x_14:
[----:B------:R-:W-:Y:S04]  /*0f00*/  BSSY.RECONVERGENT B0, `(.L_x_16) ;  /* 0x0000009000007945 */ /* 0x000fe80003800200 */
[----:B------:R-:W-:Y:S05]  /*0f10*/  @P0 BRA `(.L_x_17) ;  /* 0x00000000001c0947 */ /* 0x000fea0003800000 */
[----:B0-----:R-:W0:Y:S02]  /*0f20*/  MUFU.RCP R6, UR14 ;  /* 0x0000000e00067d08 */ /* 0x001e240008001000 */
[----:B0-----:R-:W-:Y:S01]  /*0f30*/  FMUL.FTZ R19, R29, R6 ;  /* 0x000000061d137220 */ /* 0x001fe20000410000 */
[----:B------:R-:W-:-:S04]  /*0f40*/  IMAD.WIDE R6, R9, 0x4, R14 ;  /* 0x0000000409067825 */ /* 0x000fc800078e020e */
[----:B------:R-:W-:Y:S01]  /*0f50*/  FFMA.FTZ R21, -R19, UR15, R28 ;  /* 0x0000000f13157c23 */ /* 0x000fe2000801011c */
[----:B------:R-:W-:-:S04]  /*0f60*/  IMAD.WIDE R18, R9, 0x4, R16 ;  /* 0x0000000409127825 */ /* 0x000fc800078e0210 */
[----:B------:R1:W-:Y:S04]  /*0f70*/  STG.E desc[UR10][R6.64], R21 ;  /* 0x0000001506007986 */ /* 0x0003e8000c10190a */
[----:B------:R1:W-:Y:S02]  /*0f80*/  STG.E desc[UR10][R18.64], R29 ;  /* 0x0000001d12007986 */ /* 0x0003e4000c10190a */
.L_x_17:
[----:B------:R-:W-:Y:S05]  /*0f90*/  BSYNC.RECONVERGENT B0 ;  /* 0x0000000000007941 */ /* 0x000fea0003800200 */
.L_x_16:
[----:B------:R-:W-:Y:S04]  /*0fa0*/  BSSY.RECONVERGENT B0, `(.L_x_18) ;  /* 0x0000009000007945 */ /* 0x000fe80003800200 */
[----:B------:R-:W-:Y:S05]  /*0fb0*/  @P1 BRA `(.L_x_19) ;  /* 0x00000000001c1947 */ /* 0x000fea0003800000 */
[----:B------:R-:W2:Y:S01]  /*0fc0*/  MUFU.RCP R9, UR14 ;  /* 0x0000000e00097d08 */ /* 0x000ea20008001000 */
[----:B01----:R-:W-:-:S04]  /*0fd0*/  IMAD.WIDE R6, R11, 0x4, R14 ;  /* 0x000000040b067825 */ /* 0x003fc800078e020e */
[----:B------:R-:W-:-:S04]  /*0fe0*/  IMAD.WIDE R18, R11, 0x4, R16 ;  /* 0x000000040b127825 */ /* 0x000fc800078e0210 */
[----:B--2---:R-:W-:-:S04]  /*0ff0*/  FMUL.FTZ R9, R12, R9 ;  /* 0x000000090c097220 */ /* 0x004fc80000410000 */
[----:B------:R-:W-:-:S05]  /*1000*/  FFMA.FTZ R9, -R9, UR15, R26 ;  /* 0x0000000f09097c23 */ /* 0x000fca000801011a */
[----:B------:R2:W-:Y:S04]  /*1010*/  STG.E desc[UR10][R6.64], R9 ;  /* 0x0000000906007986 */ /* 0x0005e8000c10190a */
[----:B------:R2:W-:Y:S02]  /*1020*/  STG.E desc[UR10][R18.64], R12 ;  /* 0x0000000c12007986 */ /* 0x0005e4000c10190a */
.L_x_19:
[----:B------:R-:W-:Y:S05]  /*1030*/  BSYNC.RECONVERGENT B0 ;  /* 0x0000000000007941 */ /* 0x000fea0003800200 */
.L_x_18:
[----:B------:R-:W-:Y:S01]  /*1040*/  BSSY.RECONVERGENT B0, `(.L_x_20) ;  /* 0x000000a000007945 */ /* 0x000fe20003800200 */
[----:B-----5:R-:W-:-:S03]  /*1050*/  FFMA.FTZ R23, R10, UR13, R23 ;  /* 0x0000000d0a177c23 */ /* 0x020fc60008010017 */
[----:B------:R-:W-:Y:S05]  /*1060*/  @P2 BRA `(.L_x_21) ;  /* 0x00000000001c2947 */ /* 0x000fea0003800000 */
[----:B012---:R-:W0:Y:S02]  /*1070*/  MUFU.RCP R6, UR14 ;  /* 0x0000000e00067d08 */ /* 0x007e240008001000 */
[----:B0-----:R-:W-:Y:S01]  /*1080*/  FMUL.FTZ R9, R23, R6 ;  /* 0x0000000617097220 */ /* 0x001fe20000410000 */
[----:B------:R-:W-:-:S04]  /*1090*/  IMAD.WIDE R6, R13, 0x4, R14 ;  /* 0x000000040d067825 */ /* 0x000fc800078e020e */
[----:B------:R-:W-:Y:S01]  /*10a0*/  FFMA.FTZ R11, -R9, UR15, R8 ;  /* 0x0000000f090b7c23 */ /* 0x000fe20008010108 */
[----:B------:R-:W-:-:S04]  /*10b0*/  IMAD.WIDE R8, R13, 0x4, R16 ;  /* 0x000000040d087825 */ /* 0x000fc800078e0210 */
[----:B------:R3:W-:Y:S04]  /*10c0*/  STG.E desc[UR10][R6.64], R11 ;  /* 0x0000000b06007986 */ /* 0x0007e8000c10190a */
[----:B------:R3:W-:Y:S02]  /*10d0*/  STG.E desc[UR10][R8.64], R23 ;  /* 0x0000001708007986 */ /* 0x0007e4000c10190a */
.L_x_21:
[----:B------:R-:W-:Y:S05]  /*10e0*/  BSYNC.RECONVERGENT B0 ;  /* 0x0000000000007941 */ /* 0x000fea0003800200 */
.L_x_20:
[----:B------:R-:W-:Y:S05]  /*10f0*/  @!P4 BRA `(.L_x_22) ;  /* 0xfffffff80034c947 */ /* 0x000fea000383ffff */
[----:B------:R-:W-:Y:S05]  /*1100*/  EXIT ;  /* 0x000000000000794d */ /* 0x000fea0003800000 */
.L_x_23:
        /* <DEDUP_REMOVED lines=15> */
.L_x_37:


//--------------------- .text._Z25multi_tensor_apply_kernelI18TensorListMetadataILi3EE15NovoGradFunctorIdEJfffffff12momentMode_tfPfEEvlPViT_T0_DpT1_ --------------------------
	.section	.text._Z25multi_tensor_apply_kernelI18TensorListMetadataILi3EE15NovoGradFunctorIdEJfffffff12momentMode_tfPfEEvlPViT_T0_DpT1_,"ax",@progbits
	.align	128
        .global         _Z25multi_tensor_apply_kernelI18TensorListMetadataILi3EE15NovoGradFunctorIdEJfffffff12momentMode_tfPfEEvlPViT_T0_DpT1_
        .type           _Z25multi_tensor_apply_kernelI18TensorListMetadataILi3EE15NovoGradFunctorIdEJfffffff12momentMode_tfPfEEvlPViT_T0_DpT1_,@function
        .size           _Z25multi_tensor_apply_kernelI18TensorListMetadataILi3EE15NovoGradFunctorIdEJfffffff12momentMode_tfPfEEvlPViT_T0_DpT1_,(.L_x_38 - _Z25multi_tensor_apply_kernelI18TensorListMetadataILi3EE15NovoGradFunctorIdEJfffffff12momentMode_tfPfEEvlPViT_T0_DpT1_)
        .other          _Z25multi_tensor_apply_kernelI18TensorListMetadataILi3EE15NovoGradFunctorIdEJfffffff12momentMode_tfPfEEvlPViT_T0_DpT1_,@"STO_CUDA_ENTRY STV_DEFAULT"
_Z25multi_tensor_apply_kernelI18TensorListMetadataILi3EE15NovoGradFunctorIdEJfffffff12momentMode_tfPfEEvlPViT_T0_DpT1_:
.text._Z25multi_tensor_apply_kernelI18TensorListMetadataILi3EE15NovoGradFunctorIdEJfffffff12momentMode_tfPfEEvlPViT_T0_DpT1_:
        /* <DEDUP_REMOVED lines=21> */
[----:B------:R-:W3:Y:S01]  /*0150*/  LDCU.64 UR8, c[0x0][UR6+0x680] ;  /* 0x0000d000060877ac */ /* 0x000ee20008000a00 */
[----:B------:R-:W4:Y:S01]  /*0160*/  LDCU.64 UR10, c[0x0][0x358] ;  /* 0x00006b00ff0a77ac */ /* 0x000f220008000a00 */
[----:B------:R-:W-:Y:S02]  /*0170*/  IMAD.SHL.U32 R12, R0, 0x8, RZ ;  /* 0x00000008000c7824 */ /* 0x000fe400078e00ff */
[----:B------:R-:W-:Y:S01]  /*0180*/  IMAD.WIDE R4, R3, 0x4, R4 ;  /* 0x0000000403047825 */ /* 0x000fe200078e0204 */
[----:B0-----:R-:W-:Y:S01]  /*0190*/  UISETP.NE.AND UP0, UPT, UR13, URZ, UPT ;  /* 0x000000ff0d00728c */ /* 0x001fe2000bf05270 */
[----:B------:R-:W-:-:S02]  /*01a0*/  SHF.R.S32.HI R3, RZ, 0x1f, R0 ;  /* 0x0000001fff037819 */ /* 0x000fc40000011400 */
[----:B--2---:R-:W-:Y:S02]  /*01b0*/  IADD3 R14, P0, PT, R12, UR4, RZ ;  /* 0x000000040c0e7c10 */ /* 0x004fe4000ff1e0ff */
[----:B------:R-:W-:Y:S02]  /*01c0*/  SHF.L.U64.HI R7, R0, 0x3, R3 ;  /* 0x0000000300077819 */ /* 0x000fe40000010203 */
        /* <DEDUP_REMOVED lines=18> */
.L_x_25:
[----:B-1----:R-:W-:-:S04]  /*02f0*/  IADD3 R9, PT, PT, R2, UR4, RZ ;  /* 0x0000000402097c10 */ /* 0x002fc8000fffe0ff */
[----:B------:R-:W-:-:S13]  /*0300*/  ISETP.GE.AND P4, PT, R9, R4, PT ;  /* 0x000000040900720c */ /* 0x000fda0003f86270 */
[----:B------:R-:W-:Y:S01]  /*0310*/  @!P4 IADD3 R6, P0, PT, R0, R9, RZ ;  /* 0x000000090006c210 */ /* 0x000fe20007f1e0ff */
[----:B------:R-:W-:-:S03]  /*0320*/  @!P4 IMAD.WIDE R26, R9, 0x8, R14 ;  /* 0x00000008091ac825 */ /* 0x000fc600078e020e */
[C---:B------:R-:W-:Y:S01]  /*0330*/  @!P4 LEA.HI.X.SX32 R7, R9.reuse, R3, 0x1, P0 ;  /* 0x000000030907c211 */ /* 0x040fe200000f0eff */
[C---:B------:R-:W-:Y:S01]  /*0340*/  @!P4 IMAD.WIDE R16, R9.reuse, 0x8, R12 ;  /* 0x000000080910c825 */ /* 0x040fe200078e020c */
[C---:B--2---:R-:W-:Y:S01]  /*0350*/  @!P4 LEA R10, P0, R6.reuse, UR6, 0x3 ;  /* 0x00000006060acc11 */ /* 0x044fe2000f8018ff */
[----:B------:R-:W2:Y:S03]  /*0360*/  @!P4 LDG.E.64 R26, desc[UR10][R26.64] ;  /* 0x0000000a1a1ac981 */ /* 0x000ea6000c1e1b00 */
[----:B------:R-:W-:Y:S01]  /*0370*/  @!P4 LEA.HI.X R11, R6, UR7, R7, 0x3, P0 ;  /* 0x00000007060bcc11 */ /* 0x000fe200080f1c07 */
[----:B------:R-:W4:Y:S05]  /*0380*/  @!P4 LDG.E.64 R16, desc[UR10][R16.64] ;  /* 0x0000000a1010c981 */ /* 0x000f2a000c1e1b00 */
[----:B------:R-:W5:Y:S01]  /*0390*/  @!P4 LDG.E.64 R10, desc[UR10][R10.64] ;  /* 0x0000000a0a0ac981 */ /* 0x000f62000c1e1b00 */
[----:B---3--:R-:W-:-:S05]  /*03a0*/  VIADD R25, R9, UR12 ;  /* 0x0000000c09197c36 */ /* 0x008fca0008000000 */
[----:B------:R-:W-:-:S13]  /*03b0*/  ISETP.GE.AND P3, PT, R25, R4, PT ;  /* 0x000000041900720c */ /* 0x000fda0003f66270 */
[----:B------:R-:W-:-:S04]  /*03c0*/  @!P3 IADD3 R6, P0, PT, R0, R25, RZ ;  /* 0x000000190006b210 */ /* 0x000fc80007f1e0ff */
[----:B------:R-:W-:Y:S02]  /*03d0*/  @!P3 LEA.HI.X.SX32 R7, R25, R3, 0x1, P0 ;  /* 0x000000031907b211 */ /* 0x000fe400000f0eff */
[----:B------:R-:W-:-:S04]  /*03e0*/  @!P3 LEA R18, P0, R6, UR6, 0x3 ;  /* 0x000000060612bc11 */ /* 0x000fc8000f8018ff */
[----:B------:R-:W-:Y:S01]  /*03f0*/  @!P3 LEA.HI.X R19, R6, UR7, R7, 0x3, P0 ;  /* 0x000000070613bc11 */ /* 0x000fe200080f1c07 */
[----:B------:R-:W-:Y:S01]  /*0400*/  @!P4 IMAD.MOV.U32 R7, RZ, RZ, 0x380fffff ;  /* 0x380fffffff07c424 */ /* 0x000fe200078e00ff */
[----:B------:R-:W-:-:S04]  /*0410*/  @!P4 MOV R6, 0xf0000000 ;  /* 0xf00000000006c802 */ /* 0x000fc80000000f00 */
[----:B------:R-:W3:Y:S01]  /*0420*/  @!P3 LDG.E.64 R18, desc[UR10][R18.64] ;  /* 0x0000000a1212b981 */ /* 0x000ee2000c1e1b00 */
[----:B------:R-:W-:Y:S01]  /*0430*/  @!P3 IMAD.WIDE R28, R25, 0x8, R12 ;  /* 0x00000008191cb825 */ /* 0x000fe200078e020c */
[----:B------:R-:W-:-:S03]  /*0440*/  PLOP3.LUT P0, PT, PT, PT, PT, 0x80, 0x8 ;  /* 0x000000000008781c */ /* 0x000fc60003f0f070 */
[----:B------:R-:W-:Y:S02]  /*0450*/  @!P3 IMAD.WIDE R32, R25, 0x8, R14 ;  /* 0x000000081920b825 */ /* 0x000fe400078e020e */
[----:B------:R-:W3:Y:S04]  /*0460*/  @!P3 LDG.E.64 R28, desc[UR10][R28.64] ;  /* 0x0000000a1c1cb981 */ /* 0x000ee8000c1e1b00 */
[----:B------:R-:W3:Y:S01]  /*0470*/  @!P3 LDG.E.64 R32, desc[UR10][R32.64] ;  /* 0x0000000a2020b981 */ /* 0x000ee2000c1e1b00 */
[----:B--2---:R-:W-:-:S15]  /*0480*/  @!P4 DSETP.GEU.AND P1, PT, |R26|, R6, PT ;  /* 0x000000061a00c22a */ /* 0x004fde0003f2e200 */
[----:B------:R-:W-:-:S15]  /*0490*/  NOP ;  /* 0x0000000000007918 */ /* 0x000fde0000000000 */
[----:B------:R-:W-:-:S15]  /*04a0*/  NOP ;  /* 0x0000000000007918 */ /* 0x000fde0000000000 */
[----:B------:R-:W-:-:S15]  /*04b0*/  NOP ;  /* 0x0000000000007918 */ /* 0x000fde0000000000 */
[----:B------:R-:W-:-:S04]  /*04c0*/  NOP ;  /* 0x0000000000007918 */ /* 0x000fc80000000000 */
[----:B-----5:R-:W1:Y:S02]  /*04d0*/  @!P4 DSETP.GEU.AND P6, PT, |R10|, R6, PT ;  /* 0x000000060a00c22a */ /* 0x020e640003fce200 */
[----:B-1----:R-:W-:-:S15]  /*04e0*/  @!P4 PLOP3.LUT P0, PT, P6, PT, PT, 0x80, 0x8 ;  /* 0x000000000008c81c */ /* 0x002fde000370f070 */
[----:B------:R-:W-:-:S15]  /*04f0*/  NOP ;  /* 0x0000000000007918 */ /* 0x000fde0000000000 */
[----:B------:R-:W-:-:S15]  /*0500*/  NOP ;  /* 0x0000000000007918 */ /* 0x000fde0000000000 */
[----:B------:R-:W-:-:S15]  /*0510*/  NOP ;  /* 0x0000000000007918 */ /* 0x000fde0000000000 */
[----:B------:R-:W-:-:S02]  /*0520*/  NOP ;  /* 0x0000000000007918 */ /* 0x000fc40000000000 */
[----:B----4-:R1:W2:Y:S02]  /*0530*/  @!P4 DSETP.GEU.AND P5, PT, |R16|, R6, PT ;  /* 0x000000061000c22a */ /* 0x0102a40003fae200 */
[----:B-1----:R-:W-:-:S04]  /*0540*/  IADD3 R7, PT, PT, R25, UR12, RZ ;  /* 0x0000000c19077c10 */ /* 0x002fc8000fffe0ff */
[----:B------:R-:W-:-:S13]  /*0550*/  ISETP.GE.AND P2, PT, R7, R4, PT ;  /* 0x000000040700720c */ /* 0x000fda0003f46270 */
[----:B------:R-:W-:-:S04]  /*0560*/  @!P2 IADD3 R6, P6, PT, R0, R7, RZ ;  /* 0x000000070006a210 */ /* 0x000fc80007fde0ff */
[----:B------:R-:W-:Y:S02]  /*0570*/  @!P2 LEA.HI.X.SX32 R21, R7, R3, 0x1, P6 ;  /* 0x000000030715a211 */ /* 0x000fe400030f0eff */
[----:B------:R-:W-:-:S04]  /*0580*/  @!P2 LEA R22, P6, R6, UR6, 0x3 ;  /* 0x000000060616ac11 */ /* 0x000fc8000f8c18ff */
[----:B------:R-:W-:-:S06]  /*0590*/  @!P2 LEA.HI.X R23, R6, UR7, R21, 0x3, P6 ;  /* 0x000000070617ac11 */ /* 0x000fcc000b0f1c15 */
[----:B------:R-:W4:Y:S01]  /*05a0*/  @!P2 LDG.E.64 R22, desc[UR10][R22.64] ;  /* 0x0000000a1616a981 */ /* 0x000f22000c1e1b00 */
[----:B------:R-:W-:-:S06]  /*05b0*/  @!P2 IMAD.WIDE R20, R7, 0x8, R12 ;  /* 0x000000080714a825 */ /* 0x000fcc00078e020c */
[----:B------:R-:W5:Y:S01]  /*05c0*/  @!P2 LDG.E.64 R20, desc[UR10][R20.64] ;  /* 0x0000000a1414a981 */ /* 0x000f62000c1e1b00 */
[----:B------:R-:W-:-:S06]  /*05d0*/  @!P2 IMAD.WIDE R30, R7, 0x8, R14 ;  /* 0x00000008071ea825 */ /* 0x000fcc00078e020e */
[----:B------:R-:W5:-:S15]  /*05e0*/  @!P2 LDG.E.64 R30, desc[UR10][R30.64] ;  /* 0x0000000a1e1ea981 */ /* 0x000f5e000c1e1b00 */
[----:B------:R-:W1:Y:S02]  /*05f0*/  @!P4 F2F.F32.F64 R11, R10 ;  /* 0x0000000a000bc310 */ /* 0x000e640000301000 */
[----:B-1----:R-:W-:Y:S01]  /*0600*/  @!P0 FMUL R11, R11, 1.175494350822287508e-38 ;  /* 0x008000000b0b8820 */ /* 0x002fe20000400000 */
[----:B------:R-:W-:Y:S02]  /*0610*/  PLOP3.LUT P0, PT, PT, PT, PT, 0x80, 0x8 ;  /* 0x000000000008781c */ /* 0x000fe40003f0f070 */
[----:B------:R-:W-:Y:S02]  /*0620*/  @!P4 PLOP3.LUT P0, PT, P1, PT, PT, 0x80, 0x8 ;  /* 0x000000000008c81c */ /* 0x000fe40000f0f070 */
[----:B------:R-:W-:Y:S02]  /*0630*/  PLOP3.LUT P1, PT, PT, PT, PT, 0x80, 0x8 ;  /* 0x000000000008781c */ /* 0x000fe40003f2f070 */
[----:B--2---:R-:W-:-:S15]  /*0640*/  @!P4 PLOP3.LUT P1, PT, P5, PT, PT, 0x80, 0x8 ;  /* 0x000000000008c81c */ /* 0x004fde0002f2f070 */
[----:B------:R-:W-:-:S15]  /*0650*/  NOP ;  /* 0x0000000000007918 */ /* 0x000fde0000000000 */
[----:B------:R-:W-:-:S15]  /*0660*/  NOP ;  /* 0x0000000000007918 */ /* 0x000fde0000000000 */
[----:B------:R-:W-:-:S10]  /*0670*/  NOP ;  /* 0x0000000000007918 */ /* 0x000fd40000000000 */
[----:B------:R1:W2:Y:S02]  /*0680*/  @!P4 F2F.F32.F64 R8, R16 ;  /* 0x000000100008c310 */ /* 0x0002a40000301000 */
[----:B-1----:R-:W-:Y:S01]  /*0690*/  @!P3 IMAD.MOV.U32 R16, RZ, RZ, -0x10000000 ;  /* 0xf0000000ff10b424 */ /* 0x002fe200078e00ff */
[----:B------:R-:W-:Y:S01]  /*06a0*/  @!P3 MOV R17, 0x380fffff ;  /* 0x380fffff0011b802 */ /* 0x000fe20000000f00 */
[----:B--2---:R-:W-:Y:S01]  /*06b0*/  @!P1 FMUL R8, R8, 1.175494350822287508e-38 ;  /* 0x0080000008089820 */ /* 0x004fe20000400000 */
[----:B------:R-:W-:-:S15]  /*06c0*/  PLOP3.LUT P1, PT, PT, PT, PT, 0x80, 0x8 ;  /* 0x000000000008781c */ /* 0x000fde0003f2f070 */
[----:B------:R-:W-:-:S15]  /*06d0*/  NOP ;  /* 0x0000000000007918 */ /* 0x000fde0000000000 */
[----:B------:R-:W-:-:S15]  /*06e0*/  NOP ;  /* 0x0000000000007918 */ /* 0x000fde0000000000 */
[----:B------:R-:W-:-:S14]  /*06f0*/  NOP ;  /* 0x0000000000007918 */ /* 0x000fdc0000000000 */
[----:B---3--:R-:W1:Y:S02]  /*0700*/  @!P3 DSETP.GEU.AND P6, PT, |R18|, R16, PT ;  /* 0x000000101200b22a */ /* 0x008e640003fce200 */
[----:B-1----:R-:W-:-:S15]  /*0710*/  @!P3 PLOP3.LUT P1, PT, P6, PT, PT, 0x80, 0x8 ;  /* 0x000000000008b81c */ /* 0x002fde000372f070 */
[----:B------:R-:W-:-:S15]  /*0720*/  NOP ;  /* 0x0000000000007918 */ /* 0x000fde0000000000 */
[----:B------:R-:W-:-:S15]  /*0730*/  NOP ;  /* 0x0000000000007918 */ /* 0x000fde0000000000 */
[----:B------:R-:W-:-:S15]  /*0740*/  NOP ;  /* 0x0000000000007918 */ /* 0x000fde0000000000 */
[----:B------:R-:W-:-:S02]  /*0750*/  NOP ;  /* 0x0000000000007918 */ /* 0x000fc40000000000 */
[----:B------:R-:W1:Y:S02]  /*0760*/  @!P3 F2F.F32.F64 R6, R18 ;  /* 0x000000120006b310 */ /* 0x000e640000301000 */
[----:B-1----:R-:W-:Y:S01]  /*0770*/  @!P1 FMUL R6, R6, 1.175494350822287508e-38 ;  /* 0x0080000006069820 */ /* 0x002fe20000400000 */
[----:B------:R-:W-:-:S15]  /*0780*/  PLOP3.LUT P1, PT, PT, PT, PT, 0x80, 0x8 ;  /* 0x000000000008781c */ /* 0x000fde0003f2f070 */
[----:B------:R-:W-:-:S15]  /*0790*/  NOP ;  /* 0x0000000000007918 */ /* 0x000fde0000000000 */
[----:B------:R-:W-:-:S15]  /*07a0*/  NOP ;  /* 0x0000000000007918 */ /* 0x000fde0000000000 */
[----:B------:R-:W-:-:S15]  /*07b0*/  NOP ;  /* 0x0000000000007918 */ /* 0x000fde0000000000 */
[----:B------:R-:W-:-:S01]  /*07c0*/  NOP ;  /* 0x0000000000007918 */ /* 0x000fc20000000000 */
[----:B------:R-:W1:Y:S02]  /*07d0*/  @!P3 DSETP.GEU.AND P6, PT, |R28|, R16, PT ;  /* 0x000000101c00b22a */ /* 0x000e640003fce200 */
[----:B-1----:R-:W-:Y:S02]  /*07e0*/  @!P3 PLOP3.LUT P1, PT, P6, PT, PT, 0x80, 0x8 ;  /* 0x000000000008b81c */ /* 0x002fe4000372f070 */
[----:B------:R-:W-:Y:S01]  /*07f0*/  MOV R19, RZ ;  /* 0x000000ff00137202 */ /* 0x000fe20000000f00 */
[----:B------:R-:W-:Y:S02]  /*0800*/  @!P4 IMAD.MOV.U32 R19, RZ, RZ, R11 ;  /* 0x000000ffff13c224 */ /* 0x000fe400078e000b */
[----:B------:R-:W-:-:S15]  /*0810*/  VIADD R11, R7, UR12 ;  /* 0x0000000c070b7c36 */ /* 0x000fde0008000000 */
[----:B------:R-:W-:-:S15]  /*0820*/  NOP ;  /* 0x0000000000007918 */ /* 0x000fde0000000000 */
[----:B------:R-:W-:-:S15]  /*0830*/  NOP ;  /* 0x0000000000007918 */ /* 0x000fde0000000000 */
[----:B------:R-:W-:-:S12]  /*0840*/  NOP ;  /* 0x0000000000007918 */ /* 0x000fd80000000000 */
[----:B------:R-:W1:Y:S02]  /*0850*/  @!P3 F2F.F32.F64 R18, R28 ;  /* 0x0000001c0012b310 */ /* 0x000e640000301000 */
[----:B-1----:R-:W-:-:S15]  /*0860*/  @!P1 FMUL R18, R18, 1.175494350822287508e-38 ;  /* 0x0080000012129820 */ /* 0x002fde0000400000 */
[----:B------:R-:W-:-:S15]  /*0870*/  NOP ;  /* 0x0000000000007918 */ /* 0x000fde0000000000 */
[----:B------:R-:W-:-:S15]  /*0880*/  NOP ;  /* 0x0000000000007918 */ /* 0x000fde0000000000 */
[----:B------:R-:W-:-:S15]  /*0890*/  NOP ;  /* 0x0000000000007918 */ /* 0x000fde0000000000 */
[----:B------:R-:W-:-:S02]  /*08a0*/  NOP ;  /* 0x0000000000007918 */ /* 0x000fc40000000000 */
[----:B------:R1:W-:Y:S02]  /*08b0*/  @!P3 DSETP.GEU.AND P5, PT, |R32|, R16, PT ;  /* 0x000000102000b22a */ /* 0x0003e40003fae200 */
[----:B-1----:R-:W-:Y:S01]  /*08c0*/  @!P2 IMAD.MOV.U32 R16, RZ, RZ, -0x10000000 ;  /* 0xf0000000ff10a424 */ /* 0x002fe200078e00ff */
[----:B------:R-:W-:Y:S02]  /*08d0*/  @!P2 MOV R17, 0x380fffff ;  /* 0x380fffff0011a802 */ /* 0x000fe40000000f00 */
[----:B------:R-:W-:-:S15]  /*08e0*/  PLOP3.LUT P1, PT, PT, PT, PT, 0x80, 0x8 ;  /* 0x000000000008781c */ /* 0x000fde0003f2f070 */
[----:B------:R-:W-:-:S15]  /*08f0*/  NOP ;  /* 0x0000000000007918 */ /* 0x000fde0000000000 */
[----:B------:R-:W-:-:S15]  /*0900*/  NOP ;  /* 0x0000000000007918 */ /* 0x000fde0000000000 */
[----:B------:R-:W-:-:S14]  /*0910*/  NOP ;  /* 0x0000000000007918 */ /* 0x000fdc0000000000 */
[----:B------:R1:W-:Y:S02]  /*0920*/  @!P4 F2F.F32.F64 R26, R26 ;  /* 0x0000001a001ac310 */ /* 0x0003e40000301000 */
[----:B-1----:R-:W-:-:S15]  /*0930*/  HFMA2 R27, -RZ, RZ, 0, 0 ;  /* 0x00000000ff1b7431 */ /* 0x002fde00000001ff */
[----:B------:R-:W-:-:S15]  /*0940*/  NOP ;  /* 0x0000000000007918 */ /* 0x000fde0000000000 */
[----:B------:R-:W-:-:S15]  /*0950*/  NOP ;  /* 0x0000000000007918 */ /* 0x000fde0000000000 */
[----:B------:R-:W-:-:S15]  /*0960*/  NOP ;  /* 0x0000000000007918 */ /* 0x000fde0000000000 */
[----:B------:R-:W-:-:S02]  /*0970*/  NOP ;  /* 0x0000000000007918 */ /* 0x000fc40000000000 */
[----:B----4-:R-:W1:Y:S02]  /*0980*/  @!P2 DSETP.GEU.AND P6, PT, |R22|, R16, PT ;  /* 0x000000101600a22a */ /* 0x010e640003fce200 */
[----:B-1----:R-:W-:Y:S02]  /*0990*/  @!P2 PLOP3.LUT P1, PT, P6, PT, PT, 0x80, 0x8 ;  /* 0x000000000008a81c */ /* 0x002fe4000372f070 */
[----:B------:R-:W-:-:S15]  /*09a0*/  @!P4 MOV R27, R8 ;  /* 0x00000008001bc202 */ /* 0x000fde0000000f00 */
[----:B------:R-:W-:-:S15]  /*09b0*/  NOP ;  /* 0x0000000000007918 */ /* 0x000fde0000000000 */
[----:B------:R-:W-:-:S15]  /*09c0*/  NOP ;  /* 0x0000000000007918 */ /* 0x000fde0000000000 */
[----:B------:R-:W-:-:S15]  /*09d0*/  NOP ;  /* 0x0000000000007918 */ /* 0x000fde0000000000 */
[----:B------:R-:W1:Y:S02]  /*09e0*/  @!P2 F2F.F32.F64 R10, R22 ;  /* 0x00000016000aa310 */ /* 0x000e640000301000 */
[----:B-1----:R-:W-:Y:S01]  /*09f0*/  @!P1 FMUL R10, R10, 1.175494350822287508e-38 ;  /* 0x008000000a0a9820 */ /* 0x002fe20000400000 */
[----:B------:R-:W-:Y:S01]  /*0a00*/  PLOP3.LUT P1, PT, PT, PT, PT, 0x80, 0x8 ;  /* 0x000000000008781c */ /* 0x000fe20003f2f070 */
[----:B------:R-:W-:-:S04]  /*0a10*/  FMUL.FTZ R22, R19, UR8 ;  /* 0x0000000813167c20 */ /* 0x000fc80008410000 */
[----:B0-----:R-:W-:-:S15]  /*0a20*/  FFMA.FTZ R27, R27, UR9, R22 ;  /* 0x000000091b1b7c23 */ /* 0x001fde0008010016 */
[----:B------:R-:W-:-:S15]  /*0a30*/  NOP ;  /* 0x0000000000007918 */ /* 0x000fde0000000000 */
[----:B------:R-:W-:-:S15]  /*0a40*/  NOP ;  /* 0x0000000000007918 */ /* 0x000fde0000000000 */
[----:B------:R-:W-:-:S11]  /*0a50*/  NOP ;  /* 0x0000000000007918 */ /* 0x000fd60000000000 */
[----:B-----5:R-:W0:Y:S02]  /*0a60*/  @!P2 DSETP.GEU.AND P6, PT, |R20|, R16, PT ;  /* 0x000000101400a22a */ /* 0x020e240003fce200 */
[----:B0-----:R-:W-:Y:S02]  /*0a70*/  @!P2 PLOP3.LUT P1, PT, P6, PT, PT, 0x80, 0x8 ;  /* 0x000000000008a81c */ /* 0x001fe4000372f070 */
[----:B------:R-:W-:-:S15]  /*0a80*/  ISETP.GE.AND P6, PT, R11, R4, PT ;  /* 0x000000040b00720c */ /* 0x000fde0003fc6270 */
[----:B------:R-:W-:-:S15]  /*0a90*/  NOP ;  /* 0x0000000000007918 */ /* 0x000fde0000000000 */
[----:B------:R-:W-:-:S15]  /*0aa0*/  NOP ;  /* 0x0000000000007918 */ /* 0x000fde0000000000 */
[----:B------:R-:W-:-:S15]  /*0ab0*/  NOP ;  /* 0x0000000000007918 */ /* 0x000fde0000000000 */
[----:B------:R-:W0:Y:S02]  /*0ac0*/  @!P2 F2F.F32.F64 R8, R20 ;  /* 0x000000140008a310 */ /* 0x000e240000301000 */
[----:B0-----:R-:W-:Y:S01]  /*0ad0*/  @!P1 FMUL R8, R8, 1.175494350822287508e-38 ;  /* 0x0080000008089820 */ /* 0x001fe20000400000 */
[----:B------:R-:W-:-:S04]  /*0ae0*/  @!P6 IADD3 R19, P1, PT, R0, R11, RZ ;  /* 0x0000000b0013e210 */ /* 0x000fc80007f3e0ff */
[----:B------:R-:W-:Y:S02]  /*0af0*/  @!P6 LEA.HI.X.SX32 R22, R11, R3, 0x1, P1 ;  /* 0x000000030b16e211 */ /* 0x000fe400008f0eff */
[----:B------:R-:W-:-:S04]  /*0b00*/  @!P6 LEA R20, P1, R19, UR6, 0x3 ;  /* 0x000000061314ec11 */ /* 0x000fc8000f8218ff */
[----:B------:R-:W-:Y:S02]  /*0b10*/  @!P6 LEA.HI.X R21, R19, UR7, R22, 0x3, P1 ;  /* 0x000000071315ec11 */ /* 0x000fe400088f1c16 */
[----:B------:R-:W-:Y:S02]  /*0b20*/  MOV R22, RZ ;  /* 0x000000ff00167202 */ /* 0x000fe40000000f00 */
[----:B------:R-:W-:Y:S01]  /*0b30*/  @!P3 MOV R22, R6 ;  /* 0x000000060016b202 */ /* 0x000fe20000000f00 */
[----:B------:R-:W-:Y:S01]  /*0b40*/  IMAD.MOV.U32 R6, RZ, RZ, RZ ;  /* 0x000000ffff067224 */ /* 0x000fe200078e00ff */
[----:B------:R-:W-:Y:S01]  /*0b50*/  @!P3 MOV R6, R18 ;  /* 0x000000120006b202 */ /* 0x000fe20000000f00 */
[----:B------:R-:W-:-:S06]  /*0b60*/  @!P6 IMAD.WIDE R18, R11, 0x8, R14 ;  /* 0x000000080b12e825 */ /* 0x000fcc00078e020e */
[----:B------:R-:W2:-:S15]  /*0b70*/  @!P6 LDG.E.64 R18, desc[UR10][R18.64] ;  /* 0x0000000a1212e981 */ /* 0x000e9e000c1e1b00 */
[----:B------:R-:W-:-:S15]  /*0b80*/  NOP ;  /* 0x0000000000007918 */ /* 0x000fde0000000000 */
[----:B------:R-:W-:-:S08]  /*0b90*/  NOP ;  /* 0x0000000000007918 */ /* 0x000fd00000000000 */
[----:B------:R0:W1:Y:S02]  /*0ba0*/  @!P2 DSETP.GEU.AND P1, PT, |R30|, R16, PT ;  /* 0x000000101e00a22a */ /* 0x0000640003f2e200 */
[----:B0-----:R0:W3:Y:S02]  /*0bb0*/  @!P6 LDG.E.64 R16, desc[UR10][R20.64] ;  /* 0x0000000a1410e981 */ /* 0x0010e4000c1e1b00 */
[----:B0-----:R-:W-:-:S06]  /*0bc0*/  @!P6 IMAD.WIDE R20, R11, 0x8, R12 ;  /* 0x000000080b14e825 */ /* 0x001fcc00078e020c */
[----:B------:R-:W4:Y:S01]  /*0bd0*/  @!P6 LDG.E.64 R20, desc[UR10][R20.64] ;  /* 0x0000000a1414e981 */ /* 0x000f22000c1e1b00 */
[----:B------:R-:W-:Y:S01]  /*0be0*/  @!P0 FMUL R26, R26, 1.175494350822287508e-38 ;  /* 0x008000001a1a8820 */ /* 0x000fe20000400000 */
[----:B------:R-:W-:Y:S02]  /*0bf0*/  PLOP3.LUT P0, PT, PT, PT, PT, 0x80, 0x8 ;  /* 0x000000000008781c */ /* 0x000fe40003f0f070 */
[----:B------:R-:W-:Y:S01]  /*0c00*/  @!P3 PLOP3.LUT P0, PT, P5, PT, PT, 0x80, 0x8 ;  /* 0x000000000008b81c */ /* 0x000fe20002f0f070 */
[----:B------:R-:W-:Y:S01]  /*0c10*/  FMUL.FTZ R23, R22, UR8 ;  /* 0x0000000816177c20 */ /* 0x000fe20008410000 */
[----:B------:R-:W-:-:S15]  /*0c20*/  @!P6 MOV R22, 0xf0000000 ;  /* 0xf00000000016e802 */ /* 0x000fde0000000f00 */
[----:B------:R-:W-:-:S15]  /*0c30*/  NOP ;  /* 0x0000000000007918 */ /* 0x000fde0000000000 */
[----:B------:R-:W-:-:S15]  /*0c40*/  NOP ;  /* 0x0000000000007918 */ /* 0x000fde0000000000 */
[----:B------:R-:W-:-:S03]  /*0c50*/  NOP ;  /* 0x0000000000007918 */ /* 0x000fc60000000000 */
[----:B------:R-:W0:Y:S02]  /*0c60*/  @!P3 F2F.F32.F64 R24, R32 ;  /* 0x000000200018b310 */ /* 0x000e240000301000 */
[----:B0-----:R-:W-:Y:S01]  /*0c70*/  @!P0 FMUL R24, R24, 1.175494350822287508e-38 ;  /* 0x0080000018188820 */ /* 0x001fe20000400000 */
[----:B------:R-:W-:Y:S02]  /*0c80*/  PLOP3.LUT P0, PT, PT, PT, PT, 0x80, 0x8 ;  /* 0x000000000008781c */ /* 0x000fe40003f0f070 */
[----:B-1----:R-:W-:Y:S01]  /*0c90*/  @!P2 PLOP3.LUT P0, PT, P1, PT, PT, 0x80, 0x8 ;  /* 0x000000000008a81c */ /* 0x002fe20000f0f070 */
[----:B------:R-:W-:Y:S01]  /*0ca0*/  FFMA.FTZ R6, R6, UR9, R23 ;  /* 0x0000000906067c23 */ /* 0x000fe20008010017 */
[----:B------:R-:W-:Y:S02]  /*0cb0*/  @!P6 MOV R23, 0x380fffff ;  /* 0x380fffff0017e802 */ /* 0x000fe40000000f00 */
[----:B------:R-:W-:Y:S02]  /*0cc0*/  CS2R R28, SRZ ;  /* 0x00000000001c7805 */ /* 0x000fe4000001ff00 */
[----:B------:R-:W-:Y:S01]  /*0cd0*/  @!P2 MOV R29, R10 ;  /* 0x0000000a001da202 */ /* 0x000fe20000000f00 */
[----:B------:R-:W-:-:S04]  /*0ce0*/  @!P2 IMAD.MOV.U32 R28, RZ, RZ, R8 ;  /* 0x000000ffff1ca224 */ /* 0x000fc800078e0008 */
[----:B------:R-:W-:-:S04]  /*0cf0*/  FMUL.FTZ R29, R29, UR8 ;  /* 0x000000081d1d7c20 */ /* 0x000fc80008410000 */
[----:B------:R-:W-:Y:S01]  /*0d00*/  FFMA.FTZ R28, R28, UR9, R29 ;  /* 0x000000091c1c7c23 */ /* 0x000fe2000801001d */
[----:B------:R-:W-:Y:S01]  /*0d10*/  IMAD.MOV.U32 R29, RZ, RZ, RZ ;  /* 0x000000ffff1d7224 */ /* 0x000fe200078e00ff */
[----:B------:R-:W-:-:S15]  /*0d20*/  @!P4 MOV R29, R26 ;  /* 0x0000001a001dc202 */ /* 0x000fde0000000f00 */
[----:B------:R-:W-:-:S15]  /*0d30*/  NOP ;  /* 0x0000000000007918 */ /* 0x000fde0000000000 */
[----:B------:R-:W-:-:S12]  /*0d40*/  NOP ;  /* 0x0000000000007918 */ /* 0x000fd80000000000 */
[----:B------:R-:W0:Y:S02]  /*0d50*/  @!P2 F2F.F32.F64 R10, R30 ;  /* 0x0000001e000aa310 */ /* 0x000e240000301000 */
[----:B0-----:R-:W-:Y:S01]  /*0d60*/  @!P0 FMUL R10, R10, 1.175494350822287508e-38 ;  /* 0x008000000a0a8820 */ /* 0x001fe20000400000 */
[----:B------:R-:W-:Y:S01]  /*0d70*/  PLOP3.LUT P0, PT, PT, PT, PT, 0x80, 0x8 ;  /* 0x000000000008781c */ /* 0x000fe20003f0f070 */
[----:B------:R-:W-:-:S15]  /*0d80*/  ULEA UR4, UR12, UR4, 0x2 ;  /* 0x000000040c047291 */ /* 0x000fde000f8e10ff */
[----:B------:R-:W-:-:S15]  /*0d90*/  NOP ;  /* 0x0000000000007918 */ /* 0x000fde0000000000 */
[----:B------:R-:W-:-:S15]  /*0da0*/  NOP ;  /* 0x0000000000007918 */ /* 0x000fde0000000000 */
[----:B------:R-:W-:-:S15]  /*0db0*/  NOP ;  /* 0x0000000000007918 */ /* 0x000fde0000000000 */
[----:B---3--:R-:W0:Y:S02]  /*0dc0*/  @!P6 DSETP.GEU.AND P5, PT, |R16|, R22, PT ;  /* 0x000000161000e22a */ /* 0x008e240003fae200 */
[----:B0-----:R-:W-:-:S15]  /*0dd0*/  @!P6 PLOP3.LUT P0, PT, P5, PT, PT, 0x80, 0x8 ;  /* 0x000000000008e81c */ /* 0x001fde0002f0f070 */
[----:B------:R-:W-:-:S15]  /*0de0*/  NOP ;  /* 0x0000000000007918 */ /* 0x000fde0000000000 */
[----:B------:R-:W-:-:S15]  /*0df0*/  NOP ;  /* 0x0000000000007918 */ /* 0x000fde0000000000 */
[----:B------:R-:W-:-:S15]  /*0e00*/  NOP ;  /* 0x0000000000007918 */ /* 0x000fde0000000000 */
[----:B------:R-:W-:-:S02]  /*0e10*/  NOP ;  /* 0x0000000000007918 */ /* 0x000fc40000000000 */
[----:B------:R-:W0:Y:S02]  /*0e20*/  @!P6 F2F.F32.F64 R8, R16 ;  /* 0x000000100008e310 */ /* 0x000e240000301000 */
[----:B0-----:R-:W-:Y:S01]  /*0e30*/  @!P0 FMUL R8, R8, 1.175494350822287508e-38 ;  /* 0x0080000008088820 */ /* 0x001fe20000400000 */
[----:B------:R-:W-:-:S15]  /*0e40*/  PLOP3.LUT P0, PT, PT, PT, PT, 0x80, 0x8 ;  /* 0x000000000008781c */ /* 0x000fde0003f0f070 */
[----:B------:R-:W-:-:S15]  /*0e50*/  NOP ;  /* 0x0000000000007918 */ /* 0x000fde0000000000 */
[----:B------:R-:W-:-:S15]  /*0e60*/  NOP ;  /* 0x0000000000007918 */ /* 0x000fde0000000000 */
[----:B------:R-:W-:-:S15]  /*0e70*/  NOP ;  /* 0x0000000000007918 */ /* 0x000fde0000000000 */
[----:B------:R-:W-:-:S01]  /*0e80*/  NOP ;  /* 0x0000000000007918 */ /* 0x000fc20000000000 */
[----:B--2---:R-:W0:Y:S02]  /*0e90*/  @!P6 DSETP.GEU.AND P1, PT, |R18|, R22, PT ;  /* 0x000000161200e22a */ /* 0x004e240003f2e200 */
[----:B0-----:R-:W-:-:S15]  /*0ea0*/  @!P6 PLOP3.LUT P0, PT, P1, PT, PT, 0x80, 0x8 ;  /* 0x000000000008e81c */ /* 0x001fde0000f0f070 */
[----:B------:R-:W-:-:S15]  /*0eb0*/  NOP ;  /* 0x0000000000007918 */ /* 0x000fde0000000000 */
[----:B------:R-:W-:-:S15]  /*0ec0*/  NOP ;  /* 0x0000000000007918 */ /* 0x000fde0000000000 */
[----:B------:R-:W-:-:S15]  /*0ed0*/  NOP ;  /* 0x0000000000007918 */ /* 0x000fde0000000000 */
[----:B------:R-:W-:-:S02]  /*0ee0*/  NOP ;  /* 0x0000000000007918 */ /* 0x000fc40000000000 */
[----:B------:R0:W1:Y:S02]  /*0ef0*/  @!P6 F2F.F32.F64 R16, R18 ;  /* 0x000000120010e310 */ /* 0x0000640000301000 */
[----:B0-----:R-:W-:Y:S01]  /*0f00*/  @!P4 FMUL.FTZ R18, R27, 1 ;  /* 0x3f8000001b12c820 */ /* 0x001fe20000410000 */
[----:B-1----:R-:W-:Y:S01]  /*0f10*/  @!P0 FMUL R16, R16, 1.175494350822287508e-38 ;  /* 0x0080000010108820 */ /* 0x002fe20000400000 */
[----:B------:R-:W-:-:S15]  /*0f20*/  PLOP3.LUT P0, PT, PT, PT, PT, 0x80, 0x8 ;  /* 0x000000000008781c */ /* 0x000fde0003f0f070 */
[----:B------:R-:W-:-:S15]  /*0f30*/  NOP ;  /* 0x0000000000007918 */ /* 0x000fde0000000000 */
[----:B------:R-:W-:-:S15]  /*0f40*/  NOP ;  /* 0x0000000000007918 */ /* 0x000fde0000000000 */
[----:B------:R-:W-:-:S15]  /*0f50*/  NOP ;  /* 0x0000000000007918 */ /* 0x000fde0000000000 */
[----:B----4-:R0:W1:Y:S02]  /*0f60*/  @!P6 DSETP.GEU.AND P5, PT, |R20|, R22, PT ;  /* 0x000000161400e22a */ /* 0x0100640003fae200 */
[----:B0-----:R-:W0:Y:S08]  /*0f70*/  MUFU.RCP R23, UR13 ;  /* 0x0000000d00177d08 */ /* 0x001e300008001000 */
[----:B------:R-:W2:Y:S01]  /*0f80*/  MUFU.RCP R22, R5 ;  /* 0x0000000500167308 */ /* 0x000ea20000001000 */
[----:B-1----:R-:W-:Y:S01]  /*0f90*/  @!P6 PLOP3.LUT P0, PT, P5, PT, PT, 0x80, 0x8 ;  /* 0x000000000008e81c */ /* 0x002fe20002f0f070 */
[----:B0-----:R-:W-:-:S15]  /*0fa0*/  FMUL.FTZ R27, R27, R23 ;  /* 0x000000171b1b7220 */ /* 0x001fde0000410000 */
[----:B------:R-:W-:-:S15]  /*0fb0*/  NOP ;  /* 0x0000000000007918 */ /* 0x000fde0000000000 */
[----:B------:R-:W-:-:S15]  /*0fc0*/  NOP ;  /* 0x0000000000007918 */ /* 0x000fde0000000000 */
[----:B------:R-:W-:-:S07]  /*0fd0*/  NOP ;  /* 0x0000000000007918 */ /* 0x000fce0000000000 */
[----:B------:R2:W0:Y:S02]  /*0fe0*/  @!P6 F2F.F32.F64 R17, R20 ;  /* 0x000000140011e310 */ /* 0x0004240000301000 */
[----:B--2---:R-:W-:Y:S01]  /*0ff0*/  FMUL.FTZ R20, R27, R22 ;  /* 0x000000161b147220 */ /* 0x004fe20000410000 */
[----:B------:R-:W-:-:S03]  /*1000*/  FMUL.FTZ R21, R6, R23 ;  /* 0x0000001706157220 */ /* 0x000fc60000410000 */
[----:B------:R-:W-:Y:S01]  /*1010*/  FFMA.FTZ R20, R29, UR14, R20 ;  /* 0x0000000e1d147c23 */ /* 0x000fe20008010014 */
[----:B------:R-:W-:-:S03]  /*1020*/  FMUL.FTZ R21, R21, R22 ;  /* 0x0000001615157220 */ /* 0x000fc60000410000 */
[----:B------:R-:W-:Y:S01]  /*1030*/  FFMA.FTZ R26, -R20, UR15, R29 ;  /* 0x0000000f141a7c23 */ /* 0x000fe2000801011d */
[----:B------:R-:W-:Y:S02]  /*1040*/  HFMA2 R20, -RZ, RZ, 0, 0 ;  /* 0x00000000ff147431 */ /* 0x000fe400000001ff */
[----:B------:R-:W-:Y:S02]  /*1050*/  @!P3 IMAD.MOV.U32 R20, RZ, RZ, R24 ;  /* 0x000000ffff14b224 */ /* 0x000fe400078e0018 */
[----:B0-----:R-:W-:Y:S01]  /*1060*/  @!P0 FMUL R17, R17, 1.175494350822287508e-38 ;  /* 0x0080000011118820 */ /* 0x001fe20000400000 */
[----:B------:R-:W-:Y:S02]  /*1070*/  IMAD.MOV.U32 R27, RZ, RZ, RZ ;  /* 0x000000ffff1b7224 */ /* 0x000fe400078e00ff */
[----:B------:R-:W-:Y:S01]  /*1080*/  FFMA.FTZ R21, R20, UR14, R21 ;  /* 0x0000000e14157c23 */ /* 0x000fe20008010015 */
[----:B------:R-:W-:Y:S01]  /*1090*/  @!P6 MOV R27, R8 ;  /* 0x00000008001be202 */ /* 0x000fe20000000f00 */
[----:B------:R-:W-:-:S02]  /*10a0*/  HFMA2 R8, -RZ, RZ, 0, 0 ;  /* 0x00000000ff087431 */ /* 0x000fc400000001ff */
[----:B------:R-:W-:Y:S01]  /*10b0*/  FFMA.FTZ R24, -R21, UR15, R20 ;  /* 0x0000000f15187c23 */ /* 0x000fe20008010114 */
[----:B------:R-:W-:Y:S01]  /*10c0*/  FMUL.FTZ R21, R28, R23 ;  /* 0x000000171c157220 */ /* 0x000fe20000410000 */
[----:B------:R-:W-:Y:S01]  /*10d0*/  MOV R20, RZ ;  /* 0x000000ff00147202 */ /* 0x000fe20000000f00 */
[----:B------:R-:W-:Y:S01]  /*10e0*/  FMUL.FTZ R27, R27, UR8 ;  /* 0x000000081b1b7c20 */ /* 0x000fe20008410000 */
[----:B------:R-:W-:Y:S01]  /*10f0*/  @!P6 MOV R8, R17 ;  /* 0x000000110008e202 */ /* 0x000fe20000000f00 */
[----:B------:R-:W-:Y:S01]  /*1100*/  FMUL.FTZ R21, R21, R22 ;  /* 0x0000001615157220 */ /* 0x000fe20000410000 */
[----:B------:R-:W-:-:S03]  /*1110*/  @!P2 MOV R20, R10 ;  /* 0x0000000a0014a202 */ /* 0x000fc60000000f00 */
[----:B------:R-:W-:Y:S02]  /*1120*/  FFMA.FTZ R8, R8, UR9, R27 ;  /* 0x0000000908087c23 */ /* 0x000fe4000801001b */
[----:B------:R-:W-:Y:S02]  /*1130*/  FFMA.FTZ R21, R20, UR14, R21 ;  /* 0x0000000e14157c23 */ /* 0x000fe40008010015 */
[----:B------:R-:W-:Y:S02]  /*1140*/  FMUL.FTZ R23, R8, R23 ;  /* 0x0000001708177220 */ /* 0x000fe40000410000 */
[----:B------:R-:W-:Y:S01]  /*1150*/  FFMA.FTZ R10, -R21, UR15, R20 ;  /* 0x0000000f150a7c23 */ /* 0x000fe20008010114 */
[----:B------:R-:W-:Y:S01]  /*1160*/  @!P3 FMUL.FTZ R20, R6, 1 ;  /* 0x3f8000000614b820 */ /* 0x000fe20000410000 */
[----:B------:R-:W-:Y:S02]  /*1170*/  HFMA2 R6, -RZ, RZ, 0, 0 ;  /* 0x00000000ff067431 */ /* 0x000fe400000001ff */
[----:B------:R-:W-:-:S02]  /*1180*/  @!P6 IMAD.MOV.U32 R6, RZ, RZ, R16 ;  /* 0x000000ffff06e224 */ /* 0x000fc400078e0010 */
[----:B------:R-:W-:Y:S01]  /*1190*/  FMUL.FTZ R23, R23, R22 ;  /* 0x0000001617177220 */ /* 0x000fe20000410000 */
[----:B------:R-:W-:Y:S01]  /*11a0*/  @!P4 FMUL.FTZ R32, R26, 1 ;  /* 0x3f8000001a20c820 */ /* 0x000fe20000410000 */
[----:B------:R-:W-:-:S04]  /*11b0*/  @!P4 IMAD.WIDE R16, R9, 0x8, R14 ;  /* 0x000000080910c825 */ /* 0x000fc800078e020e */
[----:B------:R-:W-:Y:S01]  /*11c0*/  FFMA.FTZ R23, R6, UR14, R23 ;  /* 0x0000000e06177c23 */ /* 0x000fe20008010017 */
[----:B------:R-:W-:Y:S01]  /*11d0*/  @!P3 FMUL.FTZ R24, R24, 1 ;  /* 0x3f8000001818b820 */ /* 0x000fe20000410000 */
[----:B------:R-:W-:Y:S02]  /*11e0*/  @!P2 FMUL.FTZ R10, R10, 1 ;  /* 0x3f8000000a0aa820 */ /* 0x000fe40000410000 */
[----:B------:R-:W-:Y:S01]  /*11f0*/  FFMA.FTZ R23, -R23, UR15, R6 ;  /* 0x0000000f17177c23 */ /* 0x000fe20008010106 */
[----:B------:R-:W-:-:S10]  /*1200*/  @!P2 FMUL.FTZ R28, R28, 1 ;  /* 0x3f8000001c1ca820 */ /* 0x000fd40000410000 */
[----:B------:R-:W0:Y:S02]  /*1210*/  @!P4 F2F.F64.F32 R26, R32 ;  /* 0x00000020001ac310 */ /* 0x000e240000201800 */
[----:B0-----:R0:W-:Y:S01]  /*1220*/  @!P4 STG.E.64 desc[UR10][R16.64], R26 ;  /* 0x0000001a1000c986 */ /* 0x0011e2000c101b0a */
[----:B------:R-:W-:Y:S01]  /*1230*/  @!P6 FMUL.FTZ R32, R23, 1 ;  /* 0x3f8000001720e820 */ /* 0x000fe20000410000 */
[----:B------:R-:W-:-:S04]  /*1240*/  @!P3 IMAD.WIDE R22, R25, 0x8, R14 ;  /* 0x000000081916b825 */ /* 0x000fc800078e020e */
[----:B0-----:R-:W-:Y:S01]  /*1250*/  @!P4 IMAD.WIDE R26, R9, 0x8, R12 ;  /* 0x00000008091ac825 */ /* 0x001fe200078e020c */
[----:B------:R-:W-:-:S15]  /*1260*/  ISETP.LE.AND P0, PT, R4, UR4, PT ;  /* 0x0000000404007c0c */ /* 0x000fde000bf03270 */
[----:B------:R-:W-:-:S15]  /*1270*/  NOP ;  /* 0x0000000000007918 */ /* 0x000fde0000000000 */
[----:B------:R-:W-:-:S15]  /*1280*/  NOP ;  /* 0x0000000000007918 */ /* 0x000fde0000000000 */
[----:B------:R-:W-:-:S10]  /*1290*/  NOP ;  /* 0x0000000000007918 */ /* 0x000fd40000000000 */
[----:B------:R-:W0:Y:S02]  /*12a0*/  @!P4 F2F.F64.F32 R18, R18 ;  /* 0x000000120012c310 */ /* 0x000e240000201800 */
[----:B0-----:R0:W-:Y:S02]  /*12b0*/  @!P4 STG.E.64 desc[UR10][R26.64], R18 ;  /* 0x000000121a00c986 */ /* 0x0011e4000c101b0a */
[----:B0-----:R-:W-:-:S04]  /*12c0*/  @!P2 IMAD.WIDE R18, R7, 0x8, R14 ;  /* 0x000000080712a825 */ /* 0x001fc800078e020e */
[----:B------:R-:W-:-:S04]  /*12d0*/  @!P2 IMAD.WIDE R26, R7, 0x8, R12 ;  /* 0x00000008071aa825 */ /* 0x000fc800078e020c */
[----:B------:R-:W-:-:S15]  /*12e0*/  @!P6 IMAD.WIDE R6, R11, 0x8, R14 ;  /* 0x000000080b06e825 */ /* 0x000fde00078e020e */
[----:B------:R-:W-:-:S15]  /*12f0*/  NOP ;  /* 0x0000000000007918 */ /* 0x000fde0000000000 */
[----:B------:R-:W-:-:S15]  /*1300*/  NOP ;  /* 0x0000000000007918 */ /* 0x000fde0000000000 */
[----:B------:R-:W-:-:S07]  /*1310*/  NOP ;  /* 0x0000000000007918 */ /* 0x000fce0000000000 */
[----:B------:R0:W1:Y:S02]  /*1320*/  @!P3 F2F.F64.F32 R16, R24 ;  /* 0x000000180010b310 */ /* 0x0000640000201800 */
[----:B0-----:R-:W-:Y:S01]  /*1330*/  @!P3 IMAD.WIDE R24, R25, 0x8, R12 ;  /* 0x000000081918b825 */ /* 0x001fe200078e020c */
[----:B-1----:R1:W-:-:S15]  /*1340*/  @!P3 STG.E.64 desc[UR10][R22.64], R16 ;  /* 0x000000101600b986 */ /* 0x0023de000c101b0a */
[----:B------:R-:W-:-:S15]  /*1350*/  NOP ;  /* 0x0000000000007918 */ /* 0x000fde0000000000 */
[----:B------:R-:W-:-:S15]  /*1360*/  NOP ;  /* 0x0000000000007918 */ /* 0x000fde0000000000 */
[----:B------:R-:W-:-:S15]  /*1370*/  NOP ;  /* 0x0000000000007918 */ /* 0x000fde0000000000 */
[----:B------:R-:W-:-:S01]  /*1380*/  NOP ;  /* 0x0000000000007918 */ /* 0x000fc20000000000 */
[----:B------:R0:W-:Y:S02]  /*1390*/  @!P2 F2F.F64.F32 R30, R10 ;  /* 0x0000000a001ea310 */ /* 0x0001e40000201800 */
[----:B0-----:R-:W-:Y:S01]  /*13a0*/  @!P6 FMUL.FTZ R10, R8, 1 ;  /* 0x3f800000080ae820 */ /* 0x001fe20000410000 */
[----:B------:R-:W-:-:S15]  /*13b0*/  @!P6 IMAD.WIDE R8, R11, 0x8, R12 ;  /* 0x000000080b08e825 */ /* 0x000fde00078e020c */
[----:B------:R-:W-:-:S15]  /*13c0*/  NOP ;  /* 0x0000000000007918 */ /* 0x000fde0000000000 */
[----:B------:R-:W-:-:S15]  /*13d0*/  NOP ;  /* 0x0000000000007918 */ /* 0x000fde0000000000 */
[----:B------:R-:W-:-:S15]  /*13e0*/  NOP ;  /* 0x0000000000007918 */ /* 0x000fde0000000000 */
[----:B------:R-:W-:-:S01]  /*13f0*/  NOP ;  /* 0x0000000000007918 */ /* 0x000fc20000000000 */
[----:B------:R-:W0:Y:S02]  /*1400*/  @!P3 F2F.F64.F32 R20, R20 ;  /* 0x000000140014b310 */ /* 0x000e240000201800 */
[----:B0-----:R1:W-:Y:S04]  /*1410*/  @!P3 STG.E.64 desc[UR10][R24.64], R20 ;  /* 0x000000141800b986 */ /* 0x0013e8000c101b0a */
[----:B------:R1:W-:-:S15]  /*1420*/  @!P2 STG.E.64 desc[UR10][R18.64], R30 ;  /* 0x0000001e1200a986 */ /* 0x0003de000c101b0a */
[----:B------:R-:W-:-:S15]  /*1430*/  NOP ;  /* 0x0000000000007918 */ /* 0x000fde0000000000 */
[----:B------:R-:W-:-:S15]  /*1440*/  NOP ;  /* 0x0000000000007918 */ /* 0x000fde0000000000 */
[----:B------:R-:W-:-:S13]  /*1450*/  NOP ;  /* 0x0000000000007918 */ /* 0x000fda0000000000 */
[----:B------:R-:W0:Y:S02]  /*1460*/  @!P2 F2F.F64.F32 R28, R28 ;  /* 0x0000001c001ca310 */ /* 0x000e240000201800 */
[----:B0-----:R1:W-:-:S15]  /*1470*/  @!P2 STG.E.64 desc[UR10][R26.64], R28 ;  /* 0x0000001c1a00a986 */ /* 0x0013de000c101b0a */
[----:B------:R-:W-:-:S15]  /*1480*/  NOP ;  /* 0x0000000000007918 */ /* 0x000fde0000000000 */
[----:B------:R-:W-:-:S15]  /*1490*/  NOP ;  /* 0x0000000000007918 */ /* 0x000fde0000000000 */
[----:B------:R-:W-:-:S15]  /*14a0*/  NOP ;  /* 0x0000000000007918 */ /* 0x000fde0000000000 */
[----:B------:R-:W-:-:S02]  /*14b0*/  NOP ;  /* 0x0000000000007918 */ /* 0x000fc40000000000 */
[----:B------:R-:W0:Y:S02]  /*14c0*/  @!P6 F2F.F64.F32 R32, R32 ;  /* 0x000000200020e310 */ /* 0x000e240000201800 */
[----:B0-----:R1:W-:-:S15]  /*14d0*/  @!P6 STG.E.64 desc[UR10][R6.64], R32 ;  /* 0x000000200600e986 */ /* 0x0013de000c101b0a */
[----:B------:R-:W-:-:S15]  /*14e0*/  NOP ;  /* 0x0000000000007918 */ /* 0x000fde0000000000 */
[----:B------:R-:W-:-:S15]  /*14f0*/  NOP ;  /* 0x0000000000007918 */ /* 0x000fde0000000000 */
[----:B------:R-:W-:-:S15]  /*1500*/  NOP ;  /* 0x0000000000007918 */ /* 0x000fde0000000000 */
[----:B------:R-:W-:-:S02]  /*1510*/  NOP ;  /* 0x0000000000007918 */ /* 0x000fc40000000000 */
[----:B------:R-:W0:Y:S02]  /*1520*/  @!P6 F2F.F64.F32 R10, R10 ;  /* 0x0000000a000ae310 */ /* 0x000e240000201800 */
[----:B0-----:R1:W-:Y:S01]  /*1530*/  @!P6 STG.E.64 desc[UR10][R8.64], R10 ;  /* 0x0000000a0800e986 */ /* 0x0013e2000c101b0a */
[----:B------:R-:W-:Y:S05]  /*1540*/  @!P0 BRA `(.L_x_25) ;  /* 0xffffffec00688947 */ /* 0x000fea000383ffff */
[----:B------:R-:W-:Y:S05]  /*1550*/  EXIT ;  /* 0x000000000000794d */ /* 0x000fea0003800000 */
.L_x_24:
        /* <DEDUP_REMOVED lines=10> */
.L_x_34:
[----:B0123--:R-:W-:-:S05]  /*1600*/  VIADD R7, R2, UR4 ;  /* 0x0000000402077c36 */ /* 0x00ffca0008000000 */
        /* <DEDUP_REMOVED lines=10> */
[----:B---3--:R-:W-:-:S04]  /*16b0*/  IADD3 R9, PT, PT, R7, UR12, RZ ;  /* 0x0000000c07097c10 */ /* 0x008fc8000fffe0ff */
[----:B------:R-:W-:-:S13]  /*16c0*/  ISETP.GE.AND P1, PT, R9, R4, PT ;  /* 0x000000040900720c */ /* 0x000fda0003f26270 */
[----:B------:R-:W-:-:S04]  /*16d0*/  @!P1 IADD3 R6, P2, PT, R0, R9, RZ ;  /* 0x0000000900069210 */ /* 0x000fc80007f5e0ff */
[C---:B------:R-:W-:Y:S02]  /*16e0*/  @!P1 LEA.HI.X.SX32 R11, R9.reuse, R3, 0x1, P2 ;  /* 0x00000003090b9211 */ /* 0x040fe400010f0eff */
[----:B------:R-:W-:Y:S01]  /*16f0*/  @!P1 LEA R24, P2, R6, UR6, 0x3 ;  /* 0x0000000606189c11 */ /* 0x000fe2000f8418ff */
[----:B------:R-:W-:-:S03]  /*1700*/  @!P1 IMAD.WIDE R30, R9, 0x8, R14 ;  /* 0x00000008091e9825 */ /* 0x000fc600078e020e */
[----:B------:R-:W-:Y:S01]  /*1710*/  @!P1 LEA.HI.X R25, R6, UR7, R11, 0x3, P2 ;  /* 0x0000000706199c11 */ /* 0x000fe200090f1c0b */
[----:B------:R-:W-:Y:S01]  /*1720*/  @!P1 IMAD.WIDE R18, R9, 0x8, R12 ;  /* 0x0000000809129825 */ /* 0x000fe200078e020c */
[----:B------:R-:W-:Y:S01]  /*1730*/  @!P0 MOV R10, 0xf0000000 ;  /* 0xf0000000000a8802 */ /* 0x000fe20000000f00 */
[----:B------:R-:W3:Y:S02]  /*1740*/  @!P1 LDG.E.64 R30, desc[UR10][R30.64] ;  /* 0x0000000a1e1e9981 */ /* 0x000ee4000c1e1b00 */
[----:B------:R-:W-:Y:S02]  /*1750*/  @!P0 IMAD.MOV.U32 R11, RZ, RZ, 0x380fffff ;  /* 0x380fffffff0b8424 */ /* 0x000fe400078e00ff */
[----:B------:R-:W3:Y:S04]  /*1760*/  @!P1 LDG.E.64 R24, desc[UR10][R24.64] ;  /* 0x0000000a18189981 */ /* 0x000ee8000c1e1b00 */
[----:B------:R-:W3:Y:S01]  /*1770*/  @!P1 LDG.E.64 R18, desc[UR10][R18.64] ;  /* 0x0000000a12129981 */ /* 0x000ee2000c1e1b00 */
[----:B--2---:R-:W-:-:S15]  /*1780*/  @!P0 DSETP.GEU.AND P3, PT, |R22|, R10, PT ;  /* 0x0000000a1600822a */ /* 0x004fde0003f6e200 */
[----:B------:R-:W-:-:S15]  /*1790*/  NOP ;  /* 0x0000000000007918 */ /* 0x000fde0000000000 */
[----:B------:R-:W-:-:S15]  /*17a0*/  NOP ;  /* 0x0000000000007918 */ /* 0x000fde0000000000 */
[----:B------:R-:W-:-:S15]  /*17b0*/  NOP ;  /* 0x0000000000007918 */ /* 0x000fde0000000000 */
[----:B------:R-:W-:-:S04]  /*17c0*/  NOP ;  /* 0x0000000000007918 */ /* 0x000fc80000000000 */
[----:B-----5:R1:W2:-:S15]  /*17d0*/  @!P0 F2F.F32.F64 R6, R20 ;  /* 0x0000001400068310 */ /* 0x02029e0000301000 */
[----:B------:R-:W-:-:S15]  /*17e0*/  NOP ;  /* 0x0000000000007918 */ /* 0x000fde0000000000 */
[----:B------:R-:W-:-:S15]  /*17f0*/  NOP ;  /* 0x0000000000007918 */ /* 0x000fde0000000000 */
[----:B------:R-:W-:-:S15]  /*1800*/  NOP ;  /* 0x0000000000007918 */ /* 0x000fde0000000000 */
[----:B------:R-:W-:-:S04]  /*1810*/  NOP ;  /* 0x0000000000007918 */ /* 0x000fc80000000000 */
[----:B------:R-:W5:-:S15]  /*1820*/  @!P0 DSETP.GEU.AND P6, PT, |R20|, R10, PT ;  /* 0x0000000a1400822a */ /* 0x000f5e0003fce200 */
[----:B------:R-:W-:-:S15]  /*1830*/  NOP ;  /* 0x0000000000007918 */ /* 0x000fde0000000000 */
[----:B------:R-:W-:-:S15]  /*1840*/  NOP ;  /* 0x0000000000007918 */ /* 0x000fde0000000000 */
[----:B------:R-:W-:-:S15]  /*1850*/  NOP ;  /* 0x0000000000007918 */ /* 0x000fde0000000000 */
[----:B------:R-:W-:-:S04]  /*1860*/  NOP ;  /* 0x0000000000007918 */ /* 0x000fc80000000000 */
[----:B----4-:R4:W0:Y:S02]  /*1870*/  @!P0 DSETP.GEU.AND P4, PT, |R16|, R10, PT ;  /* 0x0000000a1000822a */ /* 0x0108240003f8e200 */
[----:B----4-:R-:W-:-:S04]  /*1880*/  IADD3 R11, PT, PT, R9, UR12, RZ ;  /* 0x0000000c090b7c10 */ /* 0x010fc8000fffe0ff */
[----:B------:R-:W-:-:S13]  /*1890*/  ISETP.GE.AND P2, PT, R11, R4, PT ;  /* 0x000000040b00720c */ /* 0x000fda0003f46270 */
[----:B------:R-:W-:-:S04]  /*18a0*/  @!P2 IADD3 R10, P5, PT, R0, R11, RZ ;  /* 0x0000000b000aa210 */ /* 0x000fc80007fbe0ff */
[----:B-1----:R-:W-:Y:S02]  /*18b0*/  @!P2 LEA.HI.X.SX32 R21, R11, R3, 0x1, P5 ;  /* 0x000000030b15a211 */ /* 0x002fe400028f0eff */
[----:B------:R-:W-:-:S04]  /*18c0*/  @!P2 LEA R20, P5, R10, UR6, 0x3 ;  /* 0x000000060a14ac11 */ /* 0x000fc8000f8a18ff */
[----:B------:R-:W-:-:S06]  /*18d0*/  @!P2 LEA.HI.X R21, R10, UR7, R21, 0x3, P5 ;  /* 0x000000070a15ac11 */ /* 0x000fcc000a8f1c15 */
[----:B------:R-:W4:Y:S01]  /*18e0*/  @!P2 LDG.E.64 R20, desc[UR10][R20.64] ;  /* 0x0000000a1414a981 */ /* 0x000f22000c1e1b00 */
[----:B------:R-:W-:Y:S02]  /*18f0*/  PLOP3.LUT P5, PT, PT, PT, PT, 0x80, 0x8 ;  /* 0x000000000008781c */ /* 0x000fe40003faf070 */
[----:B-----5:R-:W-:-:S13]  /*1900*/  @!P0 PLOP3.LUT P5, PT, P6, PT, PT, 0x80, 0x8 ;  /* 0x000000000008881c */ /* 0x020fda00037af070 */
[----:B--2---:R-:W-:Y:S01]  /*1910*/  @!P5 FMUL R6, R6, 1.175494350822287508e-38 ;  /* 0x008000000606d820 */ /* 0x004fe20000400000 */
[----:B------:R-:W-:Y:S02]  /*1920*/  PLOP3.LUT P5, PT, PT, PT, PT, 0x80, 0x8 ;  /* 0x000000000008781c */ /* 0x000fe40003faf070 */
[----:B------:R-:W-:-:S10]  /*1930*/  @!P0 PLOP3.LUT P5, PT, P3, PT, PT, 0x80, 0x8 ;  /* 0x000000000008881c */ /* 0x000fd40001faf070 */
[----:B------:R-:W1:Y:S01]  /*1940*/  @!P0 F2F.F32.F64 R23, R22 ;  /* 0x0000001600178310 */ /* 0x000e620000301000 */
[----:B------:R-:W-:Y:S01]  /*1950*/  @!P1 MOV R26, 0xf0000000 ;  /* 0xf0000000001a9802 */ /* 0x000fe20000000f00 */
[----:B------:R-:W-:Y:S02]  /*1960*/  @!P1 IMAD.MOV.U32 R27, RZ, RZ, 0x380fffff ;  /* 0x380fffffff1b9424 */ /* 0x000fe400078e00ff */
[----:B-1----:R-:W-:Y:S01]  /*1970*/  @!P5 FMUL R23, R23, 1.175494350822287508e-38 ;  /* 0x008000001717d820 */ /* 0x002fe20000400000 */
[----:B------:R-:W-:Y:S02]  /*1980*/  PLOP3.LUT P5, PT, PT, PT, PT, 0x80, 0x8 ;  /* 0x000000000008781c */ /* 0x000fe40003faf070 */
[----:B0-----:R-:W-:-:S15]  /*1990*/  @!P0 PLOP3.LUT P5, PT, P4, PT, PT, 0x80, 0x8 ;  /* 0x000000000008881c */ /* 0x001fde00027af070 */
[----:B------:R-:W-:-:S15]  /*19a0*/  NOP ;  /* 0x0000000000007918 */ /* 0x000fde0000000000 */
[----:B------:R-:W-:-:S15]  /*19b0*/  NOP ;  /* 0x0000000000007918 */ /* 0x000fde0000000000 */
[----:B------:R-:W-:-:S12]  /*19c0*/  NOP ;  /* 0x0000000000007918 */ /* 0x000fd80000000000 */
[----:B---3--:R-:W0:Y:S01]  /*19d0*/  @!P1 DSETP.GEU.AND P6, PT, |R24|, R26, PT ;  /* 0x0000001a1800922a */ /* 0x008e220003fce200 */
[----:B------:R-:W-:-:S06]  /*19e0*/  @!P2 IMAD.WIDE R28, R11, 0x8, R14 ;  /* 0x000000080b1ca825 */ /* 0x000fcc00078e020e */
[----:B------:R-:W2:-:S15]  /*19f0*/  @!P2 LDG.E.64 R28, desc[UR10][R28.64] ;  /* 0x0000000a1c1ca981 */ /* 0x000e9e000c1e1b00 */
        /* <DEDUP_REMOVED lines=9> */
[----:B------:R-:W1:Y:S01]  /*1a90*/  @!P1 DSETP.GEU.AND P3, PT, |R30|, R26, PT ;  /* 0x0000001a1e00922a */ /* 0x000e620003f6e200 */
[----:B------:R-:W-:-:S06]  /*1aa0*/  @!P2 IMAD.WIDE R16, R11, 0x8, R12 ;  /* 0x000000080b10a825 */ /* 0x000fcc00078e020c */
[----:B------:R-:W3:-:S15]  /*1ab0*/  @!P2 LDG.E.64 R16, desc[UR10][R16.64] ;  /* 0x0000000a1010a981 */ /* 0x000ede000c1e1b00 */
[----:B------:R-:W-:-:S15]  /*1ac0*/  NOP ;  /* 0x0000000000007918 */ /* 0x000fde0000000000 */
[----:B------:R-:W-:-:S15]  /*1ad0*/  NOP ;  /* 0x0000000000007918 */ /* 0x000fde0000000000 */
[----:B------:R-:W-:-:S12]  /*1ae0*/  NOP ;  /* 0x0000000000007918 */ /* 0x000fd80000000000 */
[----:B------:R5:W4:Y:S02]  /*1af0*/  @!P1 DSETP.GEU.AND P4, PT, |R18|, R26, PT ;  /* 0x0000001a1200922a */ /* 0x000b240003f8e200 */
[----:B-----5:R-:W-:Y:S02]  /*1b00*/  CS2R R26, SRZ ;  /* 0x00000000001a7805 */ /* 0x020fe4000001ff00 */
[----:B------:R-:W-:Y:S01]  /*1b10*/  @!P0 IMAD.MOV.U32 R27, RZ, RZ, R6 ;  /* 0x000000ffff1b8224 */ /* 0x000fe200078e0006 */
[----:B------:R-:W-:Y:S01]  /*1b20*/  MOV R6, RZ ;  /* 0x000000ff00067202 */ /* 0x000fe20000000f00 */
[----:B------:R-:W-:Y:S01]  /*1b30*/  @!P0 IMAD.MOV.U32 R26, RZ, RZ, R8 ;  /* 0x000000ffff1a8224 */ /* 0x000fe200078e0008 */
[----:B------:R-:W-:Y:S02]  /*1b40*/  @!P0 MOV R6, R23 ;  /* 0x0000001700068202 */ /* 0x000fe40000000f00 */
[----:B------:R-:W-:Y:S02]  /*1b50*/  PLOP3.LUT P0, PT, PT, PT, PT, 0x80, 0x8 ;  /* 0x000000000008781c */ /* 0x000fe40003f0f070 */
[----:B0-----:R-:W-:-:S15]  /*1b60*/  @!P1 PLOP3.LUT P0, PT, P6, PT, PT, 0x80, 0x8 ;  /* 0x000000000008981c */ /* 0x001fde000370f070 */
[----:B------:R-:W-:-:S15]  /*1b70*/  NOP ;  /* 0x0000000000007918 */ /* 0x000fde0000000000 */
[----:B------:R-:W-:-:S15]  /*1b80*/  NOP ;  /* 0x0000000000007918 */ /* 0x000fde0000000000 */
[----:B------:R-:W-:-:S08]  /*1b90*/  NOP ;  /* 0x0000000000007918 */ /* 0x000fd00000000000 */
[----:B------:R-:W0:Y:S01]  /*1ba0*/  @!P1 F2F.F32.F64 R25, R24 ;  /* 0x0000001800199310 */ /* 0x000e220000301000 */
[----:B------:R-:W-:Y:S01]  /*1bb0*/  IADD3 R23, PT, PT, R11, UR12, RZ ;  /* 0x0000000c0b177c10 */ /* 0x000fe2000fffe0ff */
[----:B0-----:R-:W-:Y:S01]  /*1bc0*/  @!P0 FMUL R25, R25, 1.175494350822287508e-38 ;  /* 0x0080000019198820 */ /* 0x001fe20000400000 */
[----:B------:R-:W-:Y:S02]  /*1bd0*/  PLOP3.LUT P0, PT, PT, PT, PT, 0x80, 0x8 ;  /* 0x000000000008781c */ /* 0x000fe40003f0f070 */
[----:B-1----:R-:W-:Y:S02]  /*1be0*/  @!P1 PLOP3.LUT P0, PT, P3, PT, PT, 0x80, 0x8 ;  /* 0x000000000008981c */ /* 0x002fe40001f0f070 */
[----:B------:R-:W-:-:S15]  /*1bf0*/  ISETP.GE.AND P3, PT, R23, R4, PT ;  /* 0x000000041700720c */ /* 0x000fde0003f66270 */
[----:B------:R-:W-:-:S15]  /*1c00*/  NOP ;  /* 0x0000000000007918 */ /* 0x000fde0000000000 */
[----:B------:R-:W-:-:S15]  /*1c10*/  NOP ;  /* 0x0000000000007918 */ /* 0x000fde0000000000 */
[----:B------:R-:W-:-:S12]  /*1c20*/  NOP ;  /* 0x0000000000007918 */ /* 0x000fd80000000000 */
[----:B------:R0:W-:Y:S02]  /*1c30*/  @!P1 F2F.F32.F64 R22, R18 ;  /* 0x0000001200169310 */ /* 0x0001e40000301000 */
[----:B0-----:R-:W-:Y:S02]  /*1c40*/  @!P2 MOV R18, 0xf0000000 ;  /* 0xf00000000012a802 */ /* 0x001fe40000000f00 */
[----:B------:R-:W-:-:S15]  /*1c50*/  @!P2 MOV R19, 0x380fffff ;  /* 0x380fffff0013a802 */ /* 0x000fde0000000f00 */
[----:B------:R-:W-:-:S15]  /*1c60*/  NOP ;  /* 0x0000000000007918 */ /* 0x000fde0000000000 */
[----:B------:R-:W-:-:S15]  /*1c70*/  NOP ;  /* 0x0000000000007918 */ /* 0x000fde0000000000 */
[----:B------:R-:W-:-:S15]  /*1c80*/  NOP ;  /* 0x0000000000007918 */ /* 0x000fde0000000000 */
[----:B----4-:R0:W1:-:S15]  /*1c90*/  @!P2 DSETP.GEU.AND P5, PT, |R20|, R18, PT ;  /* 0x000000121400a22a */ /* 0x01005e0003fae200 */
[----:B------:R-:W-:-:S15]  /*1ca0*/  NOP ;  /* 0x0000000000007918 */ /* 0x000fde0000000000 */
[----:B------:R-:W-:-:S15]  /*1cb0*/  NOP ;  /* 0x0000000000007918 */ /* 0x000fde0000000000 */
[----:B------:R-:W-:-:S15]  /*1cc0*/  NOP ;  /* 0x0000000000007918 */ /* 0x000fde0000000000 */
[----:B------:R-:W-:-:S04]  /*1cd0*/  NOP ;  /* 0x0000000000007918 */ /* 0x000fc80000000000 */
[----:B------:R-:W4:Y:S02]  /*1ce0*/  @!P1 F2F.F32.F64 R24, R30 ;  /* 0x0000001e00189310 */ /* 0x000f240000301000 */
[----:B----4-:R-:W-:Y:S01]  /*1cf0*/  @!P0 FMUL R24, R24, 1.175494350822287508e-38 ;  /* 0x0080000018188820 */ /* 0x010fe20000400000 */
[----:B------:R-:W-:Y:S02]  /*1d00*/  PLOP3.LUT P0, PT, PT, PT, PT, 0x80, 0x8 ;  /* 0x000000000008781c */ /* 0x000fe40003f0f070 */
[----:B------:R-:W-:-:S15]  /*1d10*/  @!P1 PLOP3.LUT P0, PT, P4, PT, PT, 0x80, 0x8 ;  /* 0x000000000008981c */ /* 0x000fde000270f070 */
[----:B------:R-:W-:-:S15]  /*1d20*/  NOP ;  /* 0x0000000000007918 */ /* 0x000fde0000000000 */
[----:B------:R-:W-:-:S15]  /*1d30*/  NOP ;  /* 0x0000000000007918 */ /* 0x000fde0000000000 */
[----:B------:R-:W-:-:S14]  /*1d40*/  NOP ;  /* 0x0000000000007918 */ /* 0x000fdc0000000000 */
[----:B------:R0:W4:Y:S02]  /*1d50*/  @!P2 F2F.F32.F64 R10, R20 ;  /* 0x00000014000aa310 */ /* 0x0001240000301000 */
[----:B0-----:R-:W-:-:S04]  /*1d60*/  @!P3 IADD3 R21, P4, PT, R0, R23, RZ ;  /* 0x000000170015b210 */ /* 0x001fc80007f9e0ff */
[----:B------:R-:W-:Y:S02]  /*1d70*/  @!P3 LEA.HI.X.SX32 R30, R23, R3, 0x1, P4 ;  /* 0x00000003171eb211 */ /* 0x000fe400020f0eff */
[----:B------:R-:W-:-:S04]  /*1d80*/  @!P3 LEA R20, P4, R21, UR6, 0x3 ;  /* 0x000000061514bc11 */ /* 0x000fc8000f8818ff */
[----:B------:R-:W-:-:S06]  /*1d90*/  @!P3 LEA.HI.X R21, R21, UR7, R30, 0x3, P4 ;  /* 0x000000071515bc11 */ /* 0x000fcc000a0f1c1e */
[----:B------:R-:W5:-:S15]  /*1da0*/  @!P3 LDG.E.64 R20, desc[UR10][R20.64] ;  /* 0x0000000a1414b981 */ /* 0x000f5e000c1e1b00 */
[----:B------:R-:W-:-:S15]  /*1db0*/  NOP ;  /* 0x0000000000007918 */ /* 0x000fde0000000000 */
[----:B------:R-:W-:-:S15]  /*1dc0*/  NOP ;  /* 0x0000000000007918 */ /* 0x000fde0000000000 */
[----:B------:R-:W-:-:S01]  /*1dd0*/  NOP ;  /* 0x0000000000007918 */ /* 0x000fc20000000000 */
[----:B--2---:R-:W0:Y:S01]  /*1de0*/  @!P2 DSETP.GEU.AND P6, PT, |R28|, R18, PT ;  /* 0x000000121c00a22a */ /* 0x004e220003fce200 */
[----:B------:R-:W-:Y:S01]  /*1df0*/  @!P0 FMUL R22, R22, 1.175494350822287508e-38 ;  /* 0x0080000016168820 */ /* 0x000fe20000400000 */
[----:B------:R-:W-:Y:S02]  /*1e00*/  PLOP3.LUT P0, PT, PT, PT, PT, 0x80, 0x8 ;  /* 0x000000000008781c */ /* 0x000fe40003f0f070 */
[----:B-1----:R-:W-:Y:S02]  /*1e10*/  @!P2 PLOP3.LUT P0, PT, P5, PT, PT, 0x80, 0x8 ;  /* 0x000000000008a81c */ /* 0x002fe40002f0f070 */
[----:B------:R-:W-:Y:S02]  /*1e20*/  PLOP3.LUT P5, PT, PT, PT, PT, 0x80, 0x8 ;  /* 0x000000000008781c */ /* 0x000fe40003faf070 */
[----:B0-----:R-:W-:Y:S02]  /*1e30*/  @!P2 PLOP3.LUT P5, PT, P6, PT, PT, 0x80, 0x8 ;  /* 0x000000000008a81c */ /* 0x001fe400037af070 */
[----:B------:R-:W-:-:S07]  /*1e40*/  PLOP3.LUT P6, PT, PT, PT, PT, 0x80, 0x8 ;  /* 0x000000000008781c */ /* 0x000fce0003fcf070 */
[----:B----4-:R-:W-:-:S15]  /*1e50*/  @!P0 FMUL R10, R10, 1.175494350822287508e-38 ;  /* 0x008000000a0a8820 */ /* 0x010fde0000400000 */
[----:B------:R-:W-:-:S15]  /*1e60*/  NOP ;  /* 0x0000000000007918 */ /* 0x000fde0000000000 */
[----:B------:R-:W-:-:S15]  /*1e70*/  NOP ;  /* 0x0000000000007918 */ /* 0x000fde0000000000 */
[----:B------:R-:W-:-:S02]  /*1e80*/  NOP ;  /* 0x0000000000007918 */ /* 0x000fc40000000000 */
[----:B------:R-:W0:-:S15]  /*1e90*/  @!P2 F2F.F32.F64 R8, R28 ;  /* 0x0000001c0008a310 */ /* 0x000e1e0000301000 */
[----:B------:R-:W-:-:S15]  /*1ea0*/  NOP ;  /* 0x0000000000007918 */ /* 0x000fde0000000000 */
[----:B------:R-:W-:-:S15]  /*1eb0*/  NOP ;  /* 0x0000000000007918 */ /* 0x000fde0000000000 */
[----:B------:R-:W-:-:S15]  /*1ec0*/  NOP ;  /* 0x0000000000007918 */ /* 0x000fde0000000000 */
[----:B------:R-:W-:-:S04]  /*1ed0*/  NOP ;  /* 0x0000000000007918 */ /* 0x000fc80000000000 */
[----:B---3--:R-:W1:Y:S02]  /*1ee0*/  @!P2 DSETP.GEU.AND P4, PT, |R16|, R18, PT ;  /* 0x000000121000a22a */ /* 0x008e640003f8e200 */
[----:B-1----:R-:W-:Y:S02]  /*1ef0*/  @!P2 PLOP3.LUT P6, PT, P4, PT, PT, 0x80, 0x8 ;  /* 0x000000000008a81c */ /* 0x002fe400027cf070 */
[----:B------:R-:W-:Y:S02]  /*1f00*/  CS2R R18, SRZ ;  /* 0x0000000000127805 */ /* 0x000fe4000001ff00 */
[----:B------:R-:W-:Y:S01]  /*1f10*/  @!P1 MOV R19, R25 ;  /* 0x0000001900139202 */ /* 0x000fe20000000f00 */
[----:B------:R-:W-:Y:S01]  /*1f20*/  IMAD.MOV.U32 R25, RZ, RZ, RZ ;  /* 0x000000ffff197224 */ /* 0x000fe200078e00ff */
[----:B------:R-:W-:Y:S01]  /*1f30*/  @!P1 MOV R18, R22 ;  /* 0x0000001600129202 */ /* 0x000fe20000000f00 */
[----:B0-----:R-:W-:Y:S01]  /*1f40*/  @!P5 FMUL R8, R8, 1.175494350822287508e-38 ;  /* 0x008000000808d820 */ /* 0x001fe20000400000 */
[----:B------:R-:W-:-:S02]  /*1f50*/  @!P2 MOV R25, R10 ;  /* 0x0000000a0019a202 */ /* 0x000fc40000000f00 */
[----:B------:R-:W-:Y:S01]  /*1f60*/  MOV R22, RZ ;  /* 0x000000ff00167202 */ /* 0x000fe20000000f00 */
[----:B------:R-:W-:Y:S02]  /*1f70*/  HFMA2 R10, -RZ, RZ, 0, 0 ;  /* 0x00000000ff0a7431 */ /* 0x000fe400000001ff */
[----:B------:R-:W-:Y:S01]  /*1f80*/  @!P2 IMAD.MOV.U32 R10, RZ, RZ, R8 ;  /* 0x000000ffff0aa224 */ /* 0x000fe200078e0008 */
[----:B------:R-:W0:-:S15]  /*1f90*/  MUFU.RCP R28, R5 ;  /* 0x00000005001c7308 */ /* 0x000e1e0000001000 */
[----:B------:R-:W-:-:S15]  /*1fa0*/  NOP ;  /* 0x0000000000007918 */ /* 0x000fde0000000000 */
[----:B------:R-:W-:-:S15]  /*1fb0*/  NOP ;  /* 0x0000000000007918 */ /* 0x000fde0000000000 */
[----:B------:R-:W-:-:S03]  /*1fc0*/  NOP ;  /* 0x0000000000007918 */ /* 0x000fc60000000000 */
[----:B------:R-:W1:Y:S02]  /*1fd0*/  @!P2 F2F.F32.F64 R16, R16 ;  /* 0x000000100010a310 */ /* 0x000e640000301000 */
[----:B-1----:R-:W-:Y:S01]  /*1fe0*/  @!P6 FMUL R16, R16, 1.175494350822287508e-38 ;  /* 0x008000001010e820 */ /* 0x002fe20000400000 */
[----:B0-----:R-:W-:-:S04]  /*1ff0*/  FMUL.FTZ R27, R28, R27 ;  /* 0x0000001b1c1b7220 */ /* 0x001fc80000410000 */
[----:B------:R-:W-:Y:S01]  /*2000*/  FFMA.FTZ R27, R6, UR8, R27 ;  /* 0x00000008061b7c23 */ /* 0x000fe2000801001b */
[----:B------:R-:W-:Y:S01]  /*2010*/  @!P2 MOV R22, R16 ;  /* 0x000000100016a202 */ /* 0x000fe20000000f00 */
[----:B------:R-:W-:Y:S01]  /*2020*/  @!P3 IMAD.MOV.U32 R16, RZ, RZ, -0x10000000 ;  /* 0xf0000000ff10b424 */ /* 0x000fe200078e00ff */
[----:B------:R-:W-:Y:S01]  /*2030*/  @!P3 MOV R17, 0x380fffff ;  /* 0x380fffff0011b802 */ /* 0x000fe20000000f00 */
[----:B------:R-:W-:Y:S01]  /*2040*/  FMUL.FTZ R27, R27, UR9 ;  /* 0x000000091b1b7c20 */ /* 0x000fe20008410000 */
[----:B------:R-:W-:-:S03]  /*2050*/  FMUL.FTZ R25, R28, R25 ;  /* 0x000000191c197220 */ /* 0x000fc60000410000 */
[----:B------:R-:W-:Y:S01]  /*2060*/  FFMA.FTZ R26, R26, UR13, R27 ;  /* 0x0000000d1a1a7c23 */ /* 0x000fe2000801001b */
[----:B------:R-:W-:Y:S01]  /*2070*/  IMAD.MOV.U32 R27, RZ, RZ, RZ ;  /* 0x000000ffff1b7224 */ /* 0x000fe200078e00ff */
[----:B------:R-:W-:Y:S01]  /*2080*/  @!P1 MOV R27, R24 ;  /* 0x00000018001b9202 */ /* 0x000fe20000000f00 */
[----:B------:R-:W-:Y:S01]  /*2090*/  FMUL.FTZ R8, R28, R19 ;  /* 0x000000131c087220 */ /* 0x000fe20000410000 */
[----:B------:R-:W-:Y:S01]  /*20a0*/  FFMA.FTZ R25, R10, UR8, R25 ;  /* 0x000000080a197c23 */ /* 0x000fe20008010019 */
[----:B------:R-:W-:Y:S02]  /*20b0*/  PLOP3.LUT P0, PT, PT, PT, PT, 0x80, 0x8 ;  /* 0x000000000008781c */ /* 0x000fe40003f0f070 */
[----:B------:R-:W-:Y:S01]  /*20c0*/  FFMA.FTZ R8, R27, UR8, R8 ;  /* 0x000000081b087c23 */ /* 0x000fe20008010008 */
[----:B------:R-:W-:-:S03]  /*20d0*/  FMUL.FTZ R25, R25, UR9 ;  /* 0x0000000919197c20 */ /* 0x000fc60008410000 */
[----:B------:R-:W-:Y:S01]  /*20e0*/  FMUL.FTZ R19, R8, UR9 ;  /* 0x0000000908137c20 */ /* 0x000fe20008410000 */
[----:B------:R-:W-:Y:S01]  /*20f0*/  FFMA.FTZ R22, R22, UR13, R25 ;  /* 0x0000000d16167c23 */ /* 0x000fe20008010019 */
[----:B------:R-:W-:-:S04]  /*2100*/  @!P3 IMAD.WIDE R24, R23, 0x8, R14 ;  /* 0x000000081718b825 */ /* 0x000fc800078e020e */
[----:B------:R-:W-:Y:S01]  /*2110*/  FFMA.FTZ R8, R18, UR13, R19 ;  /* 0x0000000d12087c23 */ /* 0x000fe20008010013 */
[----:B------:R-:W-:Y:S01]  /*2120*/  HFMA2 R29, -RZ, RZ, 0, 0 ;  /* 0x00000000ff1d7431 */ /* 0x000fe200000001ff */
[----:B------:R-:W2:-:S15]  /*2130*/  @!P3 LDG.E.64 R24, desc[UR10][R24.64] ;  /* 0x0000000a1818b981 */ /* 0x000e9e000c1e1b00 */
[----:B------:R-:W-:-:S15]  /*2140*/  NOP ;  /* 0x0000000000007918 */ /* 0x000fde0000000000 */
[----:B-----5:R-:W0:Y:S02]  /*2150*/  @!P3 DSETP.GEU.AND P4, PT, |R20|, R16, PT ;  /* 0x000000101400b22a */ /* 0x020e240003f8e200 */
[----:B0-----:R-:W-:-:S15]  /*2160*/  @!P3 PLOP3.LUT P0, PT, P4, PT, PT, 0x80, 0x8 ;  /* 0x000000000008b81c */ /* 0x001fde000270f070 */
[----:B------:R-:W-:-:S15]  /*2170*/  NOP ;  /* 0x0000000000007918 */ /* 0x000fde0000000000 */
[----:B------:R-:W-:-:S15]  /*2180*/  NOP ;  /* 0x0000000000007918 */ /* 0x000fde0000000000 */
[----:B------:R-:W-:-:S15]  /*2190*/  NOP ;  /* 0x0000000000007918 */ /* 0x000fde0000000000 */
[----:B------:R-:W-:-:S02]  /*21a0*/  NOP ;  /* 0x0000000000007918 */ /* 0x000fc40000000000 */
[----:B------:R-:W0:Y:S02]  /*21b0*/  @!P3 F2F.F32.F64 R18, R20 ;  /* 0x000000140012b310 */ /* 0x000e240000301000 */
[----:B0-----:R-:W-:-:S04]  /*21c0*/  @!P0 FMUL R18, R18, 1.175494350822287508e-38 ;  /* 0x0080000012128820 */ /* 0x001fc80000400000 */
[----:B------:R-:W-:Y:S02]  /*21d0*/  @!P3 IMAD.MOV.U32 R29, RZ, RZ, R18 ;  /* 0x000000ffff1db224 */ /* 0x000fe400078e0012 */
[----:B------:R-:W-:-:S06]  /*21e0*/  @!P3 IMAD.WIDE R18, R23, 0x8, R12 ;  /* 0x000000081712b825 */ /* 0x000fcc00078e020c */
[----:B------:R-:W3:Y:S01]  /*21f0*/  @!P3 LDG.E.64 R18, desc[UR10][R18.64] ;  /* 0x0000000a1212b981 */ /* 0x000ee2000c1e1b00 */
[----:B------:R-:W-:Y:S02]  /*2200*/  PLOP3.LUT P4, PT, PT, PT, PT, 0x80, 0x8 ;  /* 0x000000000008781c */ /* 0x000fe40003f8f070 */
[----:B------:R-:W-:Y:S01]  /*2210*/  CS2R R20, SRZ ;  /* 0x0000000000147805 */ /* 0x000fe2000001ff00 */
[----:B------:R-:W-:Y:S01]  /*2220*/  FMUL.FTZ R29, R28, R29 ;  /* 0x0000001d1c1d7220 */ /* 0x000fe20000410000 */
[----:B------:R-:W-:Y:S01]  /*2230*/  ULEA UR4, UR12, UR4, 0x2 ;  /* 0x000000040c047291 */ /* 0x000fe2000f8e10ff */
[----:B------:R-:W-:-:S15]  /*2240*/  BSSY.RECONVERGENT B0, `(.L_x_26) ;  /* 0x000002c000007945 */ /* 0x000fde0003800200 */
[----:B------:R-:W-:-:S15]  /*2250*/  NOP ;  /* 0x0000000000007918 */ /* 0x000fde0000000000 */
[----:B------:R-:W-:-:S14]  /*2260*/  NOP ;  /* 0x0000000000007918 */ /* 0x000fdc0000000000 */
[----:B--2---:R-:W0:Y:S02]  /*2270*/  @!P3 DSETP.GEU.AND P0, PT, |R24|, R16, PT ;  /* 0x000000101800b22a */ /* 0x004e240003f0e200 */
[----:B0-----:R-:W-:-:S15]  /*2280*/  @!P3 PLOP3.LUT P4, PT, P0, PT, PT, 0x80, 0x8 ;  /* 0x000000000008b81c */ /* 0x001fde000078f070 */
[----:B------:R-:W-:-:S15]  /*2290*/  NOP ;  /* 0x0000000000007918 */ /* 0x000fde0000000000 */
[----:B------:R-:W-:-:S15]  /*22a0*/  NOP ;  /* 0x0000000000007918 */ /* 0x000fde0000000000 */
[----:B------:R-:W-:-:S15]  /*22b0*/  NOP ;  /* 0x0000000000007918 */ /* 0x000fde0000000000 */
[----:B------:R-:W-:-:S02]  /*22c0*/  NOP ;  /* 0x0000000000007918 */ /* 0x000fc40000000000 */
[----:B------:R-:W0:Y:S01]  /*22d0*/  @!P3 F2F.F32.F64 R30, R24 ;  /* 0x00000018001eb310 */ /* 0x000e220000301000 */
[----:B------:R-:W-:Y:S01]  /*22e0*/  PLOP3.LUT P0, PT, PT, PT, PT, 0x80, 0x8 ;  /* 0x000000000008781c */ /* 0x000fe20003f0f070 */
[----:B0-----:R-:W-:Y:S01]  /*22f0*/  @!P4 FMUL R30, R30, 1.175494350822287508e-38 ;  /* 0x008000001e1ec820 */ /* 0x001fe20000400000 */
[----:B------:R-:W-:-:S04]  /*2300*/  ISETP.GE.AND P4, PT, R7, R4, PT ;  /* 0x000000040700720c */ /* 0x000fc80003f86270 */
[----:B------:R-:W-:-:S05]  /*2310*/  @!P3 MOV R20, R30 ;  /* 0x0000001e0014b202 */ /* 0x000fca0000000f00 */
[----:B------:R-:W-:-:S04]  /*2320*/  FFMA.FTZ R24, R20, UR8, R29 ;  /* 0x0000000814187c23 */ /* 0x000fc8000801001d */
[----:B------:R-:W-:-:S15]  /*2330*/  FMUL.FTZ R24, R24, UR9 ;  /* 0x0000000918187c20 */ /* 0x000fde0008410000 */
[----:B------:R-:W-:-:S15]  /*2340*/  NOP ;  /* 0x0000000000007918 */ /* 0x000fde0000000000 */
[----:B------:R-:W-:-:S15]  /*2350*/  NOP ;  /* 0x0000000000007918 */ /* 0x000fde0000000000 */
[----:B------:R-:W-:-:S03]  /*2360*/  NOP ;  /* 0x0000000000007918 */ /* 0x000fc60000000000 */
[----:B---3--:R-:W0:Y:S02]  /*2370*/  @!P3 DSETP.GEU.AND P5, PT, |R18|, R16, PT ;  /* 0x000000101200b22a */ /* 0x008e240003fae200 */
[----:B0-----:R-:W-:-:S15]  /*2380*/  @!P3 PLOP3.LUT P0, PT, P5, PT, PT, 0x80, 0x8 ;  /* 0x000000000008b81c */ /* 0x001fde0002f0f070 */
[----:B------:R-:W-:-:S15]  /*2390*/  NOP ;  /* 0x0000000000007918 */ /* 0x000fde0000000000 */
[----:B------:R-:W-:-:S15]  /*23a0*/  NOP ;  /* 0x0000000000007918 */ /* 0x000fde0000000000 */
[----:B------:R-:W-:-:S15]  /*23b0*/  NOP ;  /* 0x0000000000007918 */ /* 0x000fde0000000000 */
[----:B------:R-:W-:-:S02]  /*23c0*/  NOP ;  /* 0x0000000000007918 */ /* 0x000fc40000000000 */
[----:B------:R-:W0:Y:S01]  /*23d0*/  @!P3 F2F.F32.F64 R16, R18 ;  /* 0x000000120010b310 */ /* 0x000e220000301000 */
[----:B------:R-:W-:Y:S01]  /*23e0*/  ISETP.LE.AND P5, PT, R4, UR4, PT ;  /* 0x0000000404007c0c */ /* 0x000fe2000bfa3270 */
[----:B0-----:R-:W-:-:S05]  /*23f0*/  @!P0 FMUL R16, R16, 1.175494350822287508e-38 ;  /* 0x0080000010108820 */ /* 0x001fca0000400000 */
[----:B------:R-:W-:Y:S01]  /*2400*/  @!P3 MOV R21, R16 ;  /* 0x000000100015b202 */ /* 0x000fe20000000f00 */
[----:B------:R-:W-:Y:S06]  /*2410*/  @P4 BRA `(.L_x_27) ;  /* 0x0000000000384947 */ /* 0x000fec0003800000 */
[----:B------:R-:W0:Y:S01]  /*2420*/  MUFU.RCP R17, UR14 ;  /* 0x0000000e00117d08 */ /* 0x000e220008001000 */
[----:B------:R-:W-:-:S06]  /*2430*/  FMUL.FTZ R28, R26, 1 ;  /* 0x3f8000001a1c7820 */ /* 0x000fcc0000410000 */
[----:B------:R-:W-:Y:S01]  /*2440*/  F2F.F64.F32 R28, R28 ;  /* 0x0000001c001c7310 */ /* 0x000fe20000201800 */
[----:B0-----:R-:W-:-:S04]  /*2450*/  FMUL.FTZ R17, R26, R17 ;  /* 0x000000111a117220 */ /* 0x001fc80000410000 */
[----:B------:R-:W-:-:S04]  /*2460*/  FFMA.FTZ R17, -R17, UR15, R6 ;  /* 0x0000000f11117c23 */ /* 0x000fc80008010106 */
[----:B------:R-:W-:Y:S01]  /*2470*/  FMUL.FTZ R18, R17, 1 ;  /* 0x3f80000011127820 */ /* 0x000fe20000410000 */
[----:B------:R-:W-:-:S04]  /*2480*/  IMAD.WIDE R16, R7, 0x8, R14 ;  /* 0x0000000807107825 */ /* 0x000fc800078e020e */
[----:B------:R-:W-:-:S15]  /*2490*/  IMAD.WIDE R6, R7, 0x8, R12 ;  /* 0x0000000807067825 */ /* 0x000fde00078e020c */
[----:B------:R-:W-:-:S15]  /*24a0*/  NOP ;  /* 0x0000000000007918 */ /* 0x000fde0000000000 */
[----:B------:R-:W-:-:S15]  /*24b0*/  NOP ;  /* 0x0000000000007918 */ /* 0x000fde0000000000 */
[----:B------:R-:W-:-:S05]  /*24c0*/  NOP ;  /* 0x0000000000007918 */ /* 0x000fca0000000000 */
[----:B------:R-:W0:Y:S02]  /*24d0*/  F2F.F64.F32 R18, R18 ;  /* 0x0000001200127310 */ /* 0x000e240000201800 */
[----:B0-----:R0:W-:Y:S04]  /*24e0*/  STG.E.64 desc[UR10][R16.64], R18 ;  /* 0x0000001210007986 */ /* 0x0011e8000c101b0a */
[----:B------:R0:W-:Y:S02]  /*24f0*/  STG.E.64 desc[UR10][R6.64], R28 ;  /* 0x0000001c06007986 */ /* 0x0001e4000c101b0a */
.L_x_27:
[----:B------:R-:W-:Y:S05]  /*2500*/  BSYNC.RECONVERGENT B0 ;  /* 0x0000000000007941 */ /* 0x000fea0003800200 */
.L_x_26:
[----:B------:R-:W-:Y:S04]  /*2510*/  BSSY.RECONVERGENT B0, `(.L_x_28) ;  /* 0x0000010000007945 */ /* 0x000fe80003800200 */
[----:B------:R-:W-:Y:S05]  /*2520*/  @P1 BRA `(.L_x_29) ;  /* 0x0000000000381947 */ /* 0x000fea0003800000 */
[----:B0-----:R-:W0:Y:S01]  /*2530*/  MUFU.RCP R7, UR14 ;  /* 0x0000000e00077d08 */ /* 0x001e220008001000 */
[----:B------:R-:W-:Y:S01]  /*2540*/  FMUL.FTZ R18, R8, 1 ;  /* 0x3f80000008127820 */ /* 0x000fe20000410000 */
[----:B------:R-:W-:-:S05]  /*2550*/  IMAD.WIDE R16, R9, 0x8, R14 ;  /* 0x0000000809107825 */ /* 0x000fca00078e020e */
[----:B------:R-:W-:Y:S01]  /*2560*/  F2F.F64.F32 R18, R18 ;  /* 0x0000001200127310 */ /* 0x000fe20000201800 */
[----:B0-----:R-:W-:Y:S01]  /*2570*/  FMUL.FTZ R6, R8, R7 ;  /* 0x0000000708067220 */ /* 0x001fe20000410000 */
[----:B------:R-:W-:-:S04]  /*2580*/  IMAD.WIDE R8, R9, 0x8, R12 ;  /* 0x0000000809087825 */ /* 0x000fc800078e020c */
[----:B------:R-:W-:-:S04]  /*2590*/  FFMA.FTZ R6, -R6, UR15, R27 ;  /* 0x0000000f06067c23 */ /* 0x000fc8000801011b */
[----:B------:R-:W-:-:S15]  /*25a0*/  FMUL.FTZ R6, R6, 1 ;  /* 0x3f80000006067820 */ /* 0x000fde0000410000 */
[----:B------:R-:W-:-:S15]  /*25b0*/  NOP ;  /* 0x0000000000007918 */ /* 0x000fde0000000000 */
[----:B------:R-:W-:-:S15]  /*25c0*/  NOP ;  /* 0x0000000000007918 */ /* 0x000fde0000000000 */
[----:B------:R-:W-:-:S09]  /*25d0*/  NOP ;  /* 0x0000000000007918 */ /* 0x000fd20000000000 */
[----:B------:R-:W0:Y:S02]  /*25e0*/  F2F.F64.F32 R6, R6 ;  /* 0x0000000600067310 */ /* 0x000e240000201800 */
[----:B0-----:R1:W-:Y:S04]  /*25f0*/  STG.E.64 desc[UR10][R16.64], R6 ;  /* 0x0000000610007986 */ /* 0x0013e8000c101b0a */
[----:B------:R1:W-:Y:S02]  /*2600*/  STG.E.64 desc[UR10][R8.64], R18 ;  /* 0x0000001208007986 */ /* 0x0003e4000c101b0a */
.L_x_29:
[----:B------:R-:W-:Y:S05]  /*2610*/  BSYNC.RECONVERGENT B0 ;  /* 0x0000000000007941 */ /* 0x000fea0003800200 */
.L_x_28:
[----:B------:R-:W-:Y:S04]  /*2620*/  BSSY.RECONVERGENT B0, `(.L_x_30) ;  /* 0x0000010000007945 */ /* 0x000fe80003800200 */
[----:B------:R-:W-:Y:S05]  /*2630*/  @P2 BRA `(.L_x_31) ;  /* 0x0000000000382947 */ /* 0x000fea0003800000 */
[----:B01----:R-:W0:Y:S01]  /*2640*/  MUFU.RCP R7, UR14 ;  /* 0x0000000e00077d08 */ /* 0x003e220008001000 */
[----:B------:R-:W-:Y:S01]  /*2650*/  FMUL.FTZ R16, R22, 1 ;  /* 0x3f80000016107820 */ /* 0x000fe20000410000 */
[----:B------:R-:W-:-:S05]  /*2660*/  IMAD.WIDE R8, R11, 0x8, R14 ;  /* 0x000000080b087825 */ /* 0x000fca00078e020e */
[----:B------:R-:W-:Y:S01]  /*2670*/  F2F.F64.F32 R16, R16 ;  /* 0x0000001000107310 */ /* 0x000fe20000201800 */
[----:B0-----:R-:W-:-:S04]  /*2680*/  FMUL.FTZ R7, R22, R7 ;  /* 0x0000000716077220 */ /* 0x001fc80000410000 */
[----:B------:R-:W-:Y:S01]  /*2690*/  FFMA.FTZ R7, -R7, UR15, R10 ;  /* 0x0000000f07077c23 */ /* 0x000fe2000801010a */
[----:B------:R-:W-:-:S04]  /*26a0*/  IMAD.WIDE R10, R11, 0x8, R12 ;  /* 0x000000080b0a7825 */ /* 0x000fc800078e020c */
[----:B------:R-:W-:-:S15]  /*26b0*/  FMUL.FTZ R7, R7, 1 ;  /* 0x3f80000007077820 */ /* 0x000fde0000410000 */
[----:B------:R-:W-:-:S15]  /*26c0*/  NOP ;  /* 0x0000000000007918 */ /* 0x000fde0000000000 */
[----:B------:R-:W-:-:S15]  /*26d0*/  NOP ;  /* 0x0000000000007918 */ /* 0x000fde0000000000 */
[----:B------:R-:W-:-:S09]  /*26e0*/  NOP ;  /* 0x0000000000007918 */ /* 0x000fd20000000000 */
[----:B------:R-:W0:Y:S02]  /*26f0*/  F2F.F64.F32 R6, R7 ;  /* 0x0000000700067310 */ /* 0x000e240000201800 */
[----:B0-----:R2:W-:Y:S04]  /*2700*/  STG.E.64 desc[UR10][R8.64], R6 ;  /* 0x0000000608007986 */ /* 0x0015e8000c101b0a */
[----:B------:R2:W-:Y:S02]  /*2710*/  STG.E.64 desc[UR10][R10.64], R16 ;  /* 0x000000100a007986 */ /* 0x0005e4000c101b0a */
.L_x_31:
[----:B------:R-:W-:Y:S05]  /*2720*/  BSYNC.RECONVERGENT B0 ;  /* 0x0000000000007941 */ /* 0x000fea0003800200 */
.L_x_30:
[----:B------:R-:W-:Y:S01]  /*2730*/  BSSY.RECONVERGENT B0, `(.L_x_32) ;  /* 0x0000011000007945 */ /* 0x000fe20003800200 */
[----:B------:R-:W-:-:S03]  /*2740*/  FFMA.FTZ R21, R21, UR13, R24 ;  /* 0x0000000d15157c23 */ /* 0x000fc60008010018 */
[----:B------:R-:W-:Y:S05]  /*2750*/  @P3 BRA `(.L_x_33) ;  /* 0x0000000000383947 */ /* 0x000fea0003800000 */
[----:B012---:R-:W0:Y:S01]  /*2760*/  MUFU.RCP R6, UR14 ;  /* 0x0000000e00067d08 */ /* 0x007e220008001000 */
[----:B------:R-:W-:Y:S01]  /*2770*/  FMUL.FTZ R8, R21, 1 ;  /* 0x3f80000015087820 */ /* 0x000fe20000410000 */
[----:B------:R-:W-:-:S04]  /*2780*/  IMAD.WIDE R10, R23, 0x8, R14 ;  /* 0x00000008170a7825 */ /* 0x000fc800078e020e */
[----:B------:R-:W-:Y:S01]  /*2790*/  IMAD.WIDE R16, R23, 0x8, R12 ;  /* 0x0000000817107825 */ /* 0x000fe200078e020c */
[----:B------:R-:W-:Y:S03]  /*27a0*/  F2F.F64.F32 R8, R8 ;  /* 0x0000000800087310 */ /* 0x000fe60000201800 */
[----:B0-----:R-:W-:-:S04]  /*27b0*/  FMUL.FTZ R7, R21, R6 ;  /* 0x0000000615077220 */ /* 0x001fc80000410000 */
[----:B------:R-:W-:-:S04]  /*27c0*/  FFMA.FTZ R7, -R7, UR15, R20 ;  /* 0x0000000f07077c23 */ /* 0x000fc80008010114 */
[----:B------:R-:W-:-:S15]  /*27d0*/  FMUL.FTZ R7, R7, 1 ;  /* 0x3f80000007077820 */ /* 0x000fde0000410000 */
[----:B------:R-:W-:-:S15]  /*27e0*/  NOP ;  /* 0x0000000000007918 */ /* 0x000fde0000000000 */
[----:B------:R-:W-:-:S15]  /*27f0*/  NOP ;  /* 0x0000000000007918 */ /* 0x000fde0000000000 */
[----:B------:R-:W-:-:S08]  /*2800*/  NOP ;  /* 0x0000000000007918 */ /* 0x000fd00000000000 */
[----:B------:R-:W0:Y:S02]  /*2810*/  F2F.F64.F32 R6, R7 ;  /* 0x0000000700067310 */ /* 0x000e240000201800 */
[----:B0-----:R3:W-:Y:S04]  /*2820*/  STG.E.64 desc[UR10][R10.64], R6 ;  /* 0x000000060a007986 */ /* 0x0017e8000c101b0a */
[----:B------:R3:W-:Y:S02]  /*2830*/  STG.E.64 desc[UR10][R16.64], R8 ;  /* 0x0000000810007986 */ /* 0x0007e4000c101b0a */
.L_x_33:
[----:B------:R-:W-:Y:S05]  /*2840*/  BSYNC.RECONVERGENT B0 ;  /* 0x0000000000007941 */ /* 0x000fea0003800200 */
.L_x_32:
[----:B------:R-:W-:Y:S05]  /*2850*/  @!P5 BRA `(.L_x_34) ;  /* 0xffffffec0068d947 */ /* 0x000fea000383ffff */
[----:B------:R-:W-:Y:S05]  /*2860*/  EXIT ;  /* 0x000000000000794d */ /* 0x000fea0003800000 */
.L_x_35:
        /* <DEDUP_REMOVED lines=9> */
.L_x_38:


//--------------------- .nv.shared.reserved.0     --------------------------
	.section	.nv.shared.reserved.0,"aw",@nobits
	.weak		__nv_reservedSMEM_offset_0_alias
	.size		__nv_reservedSMEM_offset_0_alias, 0, 64
	.other		__nv_reservedSMEM_offset_0_alias,@"STO_CUDA_RESERVED_SHARED STV_DEFAULT"
__nv_reservedSMEM_offset_0_alias:
	.zero		0
	.zero		64


//--------------------- .nv.global                --------------------------
	.section	.nv.global,"aw",@nobits
.nv.global:
	.type		_ZN55_INTERNAL_56f59b4e_24_multi_tensor_novograd_cu_9c9230b34cuda3std3__48in_placeE,@object
	.size		_ZN55_INTERNAL_56f59b4e_24_multi_tensor_novograd_cu_9c9230b34cuda3std3__48in_placeE,(_ZN55_INTERNAL_56f59b4e_24_multi_tensor_novograd_cu_9c9230b34cuda3std6ranges3__45__cpo8distanceE - _ZN55_INTERNAL_56f59b4e_24_multi_tensor_novograd_cu_9c9230b34cuda3std3__48in_placeE)
_ZN55_INTERNAL_56f59b4e_24_multi_tensor_novograd_cu_9c9230b34cuda3std3__48in_placeE:
	.zero		1
	.type		_ZN55_INTERNAL_56f59b4e_24_multi_tensor_novograd_cu_9c9230b34cuda3std6ranges3__45__cpo8distanceE,@object
	.size		_ZN55_INTERNAL_56f59b4e_24_multi_tensor_novograd_cu_9c9230b34cuda3std6ranges3__45__cpo8distanceE,(_ZN55_INTERNAL_56f59b4e_24_multi_tensor_novograd_cu_9c9230b34cuda3std3__45__cpo6cbeginE - _ZN55_INTERNAL_56f59b4e_24_multi_tensor_novograd_cu_9c9230b34cuda3std6ranges3__45__cpo8distanceE)
_ZN55_INTERNAL_56f59b4e_24_multi_tensor_novograd_cu_9c9230b34cuda3std6ranges3__45__cpo8distanceE:
	.zero		1
	.type		_ZN55_INTERNAL_56f59b4e_24_multi_tensor_novograd_cu_9c9230b34cuda3std3__45__cpo6cbeginE,@object
	.size		_ZN55_INTERNAL_56f59b4e_24_multi_tensor_novograd_cu_9c9230b34cuda3std3__45__cpo6cbeginE,(_ZN55_INTERNAL_56f59b4e_24_multi_tensor_novograd_cu_9c9230b34cuda3std6ranges3__45__cpo7advanceE - _ZN55_INTERNAL_56f59b4e_24_multi_tensor_novograd_cu_9c9230b34cuda3std3__45__cpo6cbeginE)
_ZN55_INTERNAL_56f59b4e_24_multi_tensor_novograd_cu_9c9230b34cuda3std3__45__cpo6cbeginE:
	.zero		1
	.type		_ZN55_INTERNAL_56f59b4e_24_multi_tensor_novograd_cu_9c9230b34cuda3std6ranges3__45__cpo7advanceE,@object
	.size		_ZN55_INTERNAL_56f59b4e_24_multi_tensor_novograd_cu_9c9230b34cuda3std6ranges3__45__cpo7advanceE,(_ZN55_INTERNAL_56f59b4e_24_multi_tensor_novograd_cu_9c9230b34cuda3std3__45__cpo7crbeginE - _ZN55_INTERNAL_56f59b4e_24_multi_tensor_novograd_cu_9c9230b34cuda3std6ranges3__45__cpo7advanceE)
_ZN55_INTERNAL_56f59b4e_24_multi_tensor_novograd_cu_9c9230b34cuda3std6ranges3__45__cpo7advanceE:
	.zero		1
	.type		_ZN55_INTERNAL_56f59b4e_24_multi_tensor_novograd_cu_9c9230b34cuda3std3__45__cpo7crbeginE,@object
	.size		_ZN55_INTERNAL_56f59b4e_24_multi_tensor_novograd_cu_9c9230b34cuda3std3__45__cpo7crbeginE,(_ZN55_INTERNAL_56f59b4e_24_multi_tensor_novograd_cu_9c9230b34cuda3std6ranges3__45__cpo4dataE - _ZN55_INTERNAL_56f59b4e_24_multi_tensor_novograd_cu_9c9230b34cuda3std3__45__cpo7crbeginE)
_ZN55_INTERNAL_56f59b4e_24_multi_tensor_novograd_cu_9c9230b34cuda3std3__45__cpo7crbeginE:
	.zero		1
	.type		_ZN55_INTERNAL_56f59b4e_24_multi_tensor_novograd_cu_9c9230b34cuda3std6ranges3__45__cpo4dataE,@object
	.size		_ZN55_INTERNAL_56f59b4e_24_multi_tensor_novograd_cu_9c9230b34cuda3std6ranges3__45__cpo4dataE,(_ZN55_INTERNAL_56f59b4e_24_multi_tensor_novograd_cu_9c9230b34cuda3std6ranges3__45__cpo5beginE - _ZN55_INTERNAL_56f59b4e_24_multi_tensor_novograd_cu_9c9230b34cuda3std6ranges3__45__cpo4dataE)
_ZN55_INTERNAL_56f59b4e_24_multi_tensor_novograd_cu_9c9230b34cuda3std6ranges3__45__cpo4dataE:
	.zero		1
	.type		_ZN55_INTERNAL_56f59b4e_24_multi_tensor_novograd_cu_9c9230b34cuda3std6ranges3__45__cpo5beginE,@object
	.size		_ZN55_INTERNAL_56f59b4e_24_multi_tensor_novograd_cu_9c9230b34cuda3std6ranges3__45__cpo5beginE,(_ZN55_INTERNAL_56f59b4e_24_multi_tensor_novograd_cu_9c9230b34cuda3std3__457_GLOBAL__N__56f59b4e_24_multi_tensor_novograd_cu_9c9230b36ignoreE - _ZN55_INTERNAL_56f59b4e_24_multi_tensor_novograd_cu_9c9230b34cuda3std6ranges3__45__cpo5beginE)
_ZN55_INTERNAL_56f59b4e_24_multi_tensor_novograd_cu_9c9230b34cuda3std6ranges3__45__cpo5beginE:
	.zero		1
	.type		_ZN55_INTERNAL_56f59b4e_24_multi_tensor_novograd_cu_9c9230b34cuda3std3__457_GLOBAL__N__56f59b4e_24_multi_tensor_novograd_cu_9c9230b36ignoreE,@object
	.size		_ZN55_INTERNAL_56f59b4e_24_multi_tensor_novograd_cu_9c9230b34cuda3std3__457_GLOBAL__N__56f59b4e_24_multi_tensor_novograd_cu_9c9230b36ignoreE,(_ZN55_INTERNAL_56f59b4e_24_multi_tensor_novograd_cu_9c9230b34cuda3std6ranges3__45__cpo4sizeE - _ZN55_INTERNAL_56f59b4e_24_multi_tensor_novograd_cu_9c9230b34cuda3std3__457_GLOBAL__N__56f59b4e_24_multi_tensor_novograd_cu_9c9230b36ignoreE)
_ZN55_INTERNAL_56f59b4e_24_multi_tensor_novograd_cu_9c9230b34cuda3std3__457_GLOBAL__N__56f59b4e_24_multi_tensor_novograd_cu_9c9230b36ignoreE:
	.zero		1
	.type		_ZN55_INTERNAL_56f59b4e_24_multi_tensor_novograd_cu_9c9230b34cuda3std6ranges3__45__cpo4sizeE,@object
	.size		_ZN55_INTERNAL_56f59b4e_24_multi_tensor_novograd_cu_9c9230b34cuda3std6ranges3__45__cpo4sizeE,(_ZN55_INTERNAL_56f59b4e_24_multi_tensor_novograd_cu_9c9230b34cuda3std3__45__cpo5beginE - _ZN55_INTERNAL_56f59b4e_24_multi_tensor_novograd_cu_9c9230b34cuda3std6ranges3__45__cpo4sizeE)
_ZN55_INTERNAL_56f59b4e_24_multi_tensor_novograd_cu_9c9230b34cuda3std6ranges3__45__cpo4sizeE:
	.zero		1
	.type		_ZN55_INTERNAL_56f59b4e_24_multi_tensor_novograd_cu_9c9230b34cuda3std3__45__cpo5beginE,@object
	.size		_ZN55_INTERNAL_56f59b4e_24_multi_tensor_novograd_cu_9c9230b34cuda3std3__45__cpo5beginE,(_ZN55_INTERNAL_56f59b4e_24_multi_tensor_novograd_cu_9c9230b34cuda3std6ranges3__45__cpo6cbeginE - _ZN55_INTERNAL_56f59b4e_24_multi_tensor_novograd_cu_9c9230b34cuda3std3__45__cpo5beginE)
_ZN55_INTERNAL_56f59b4e_24_multi_tensor_novograd_cu_9c9230b34cuda3std3__45__cpo5beginE:
	.zero		1
	.type		_ZN55_INTERNAL_56f59b4e_24_multi_tensor_novograd_cu_9c9230b34cuda3std6ranges3__45__cpo6cbeginE,@object
	.size		_ZN55_INTERNAL_56f59b4e_24_multi_tensor_novograd_cu_9c9230b34cuda3std6ranges3__45__cpo6cbeginE,(_ZN55_INTERNAL_56f59b4e_24_multi_tensor_novograd_cu_9c9230b34cuda3std3__45__cpo6rbeginE - _ZN55_INTERNAL_56f59b4e_24_multi_tensor_novograd_cu_9c9230b34cuda3std6ranges3__45__cpo6cbeginE)
_ZN55_INTERNAL_56f59b4e_24_multi_tensor_novograd_cu_9c9230b34cuda3std6ranges3__45__cpo6cbeginE:
	.zero		1
	.type		_ZN55_INTERNAL_56f59b4e_24_multi_tensor_novograd_cu_9c9230b34cuda3std3__45__cpo6rbeginE,@object
	.size		_ZN55_INTERNAL_56f59b4e_24_multi_tensor_novograd_cu_9c9230b34cuda3std3__45__cpo6rbeginE,(_ZN55_INTERNAL_56f59b4e_24_multi_tensor_novograd_cu_9c9230b34cuda3std6ranges3__45__cpo4nextE - _ZN55_INTERNAL_56f59b4e_24_multi_tensor_novograd_cu_9c9230b34cuda3std3__45__cpo6rbeginE)
_ZN55_INTERNAL_56f59b4e_24_multi_tensor_novograd_cu_9c9230b34cuda3std3__45__cpo6rbeginE:
	.zero		1
	.type		_ZN55_INTERNAL_56f59b4e_24_multi_tensor_novograd_cu_9c9230b34cuda3std6ranges3__45__cpo4nextE,@object
	.size		_ZN55_INTERNAL_56f59b4e_24_multi_tensor_novograd_cu_9c9230b34cuda3std6ranges3__45__cpo4nextE,(_ZN55_INTERNAL_56f59b4e_24_multi_tensor_novograd_cu_9c9230b34cuda3std6ranges3__45__cpo4swapE - _ZN55_INTERNAL_56f59b4e_24_multi_tensor_novograd_cu_9c9230b34cuda3std6ranges3__45__cpo4nextE)
_ZN55_INTERNAL_56f59b4e_24_multi_tensor_novograd_cu_9c9230b34cuda3std6ranges3__45__cpo4nextE:
	.zero		1
	.type		_ZN55_INTERNAL_56f59b4e_24_multi_tensor_novograd_cu_9c9230b34cuda3std6ranges3__45__cpo4swapE,@object
	.size		_ZN55_INTERNAL_56f59b4e_24_multi_tensor_novograd_cu_9c9230b34cuda3std6ranges3__45__cpo4swapE,(_ZN55_INTERNAL_56f59b4e_24_multi_tensor_novograd_cu_9c9230b34cuda3std3__420unreachable_sentinelE - _ZN55_INTERNAL_56f59b4e_24_multi_tensor_novograd_cu_9c9230b34cuda3std6ranges3__45__cpo4swapE)
_ZN55_INTERNAL_56f59b4e_24_multi_tensor_novograd_cu_9c9230b34cuda3std6ranges3__45__cpo4swapE:
	.zero		1
	.type		_ZN55_INTERNAL_56f59b4e_24_multi_tensor_novograd_cu_9c9230b34cuda3std3__420unreachable_sentinelE,@object
	.size		_ZN55_INTERNAL_56f59b4e_24_multi_tensor_novograd_cu_9c9230b34cuda3std3__420unreachable_sentinelE,(_ZN55_INTERNAL_56f59b4e_24_multi_tensor_novograd_cu_9c9230b36thrust24THRUST_300001_SM_1030_NS6system6detail10sequential3seqE - _ZN55_INTERNAL_56f59b4e_24_multi_tensor_novograd_cu_9c9230b34cuda3std3__420unreachable_sentinelE)
_ZN55_INTERNAL_56f59b4e_24_multi_tensor_novograd_cu_9c9230b34cuda3std3__420unreachable_sentinelE:
	.zero		1
	.type		_ZN55_INTERNAL_56f59b4e_24_multi_tensor_novograd_cu_9c9230b36thrust24THRUST_300001_SM_1030_NS6system6detail10sequential3seqE,@object
	.size		_ZN55_INTERNAL_56f59b4e_24_multi_tensor_novograd_cu_9c9230b36thrust24THRUST_300001_SM_1030_NS6system6detail10sequential3seqE,(_ZN55_INTERNAL_56f59b4e_24_multi_tensor_novograd_cu_9c9230b34cuda3std3__45__cpo4cendE - _ZN55_INTERNAL_56f59b4e_24_multi_tensor_novograd_cu_9c9230b36thrust24THRUST_300001_SM_1030_NS6system6detail10sequential3seqE)
_ZN55_INTERNAL_56f59b4e_24_multi_tensor_novograd_cu_9c9230b36thrust24THRUST_300001_SM_1030_NS6system6detail10sequential3seqE:
	.zero		1
	.type		_ZN55_INTERNAL_56f59b4e_24_multi_tensor_novograd_cu_9c9230b34cuda3std3__45__cpo4cendE,@object
	.size		_ZN55_INTERNAL_56f59b4e_24_multi_tensor_novograd_cu_9c9230b34cuda3std3__45__cpo4cendE,(_ZN55_INTERNAL_56f59b4e_24_multi_tensor_novograd_cu_9c9230b34cuda3std6ranges3__45__cpo9iter_swapE - _ZN55_INTERNAL_56f59b4e_24_multi_tensor_novograd_cu_9c9230b34cuda3std3__45__cpo4cendE)
_ZN55_INTERNAL_56f59b4e_24_multi_tensor_novograd_cu_9c9230b34cuda3std3__45__cpo4cendE:
	.zero		1
	.type		_ZN55_INTERNAL_56f59b4e_24_multi_tensor_novograd_cu_9c9230b34cuda3std6ranges3__45__cpo9iter_swapE,@object
	.size		_ZN55_INTERNAL_56f59b4e_24_multi_tensor_novograd_cu_9c9230b34cuda3std6ranges3__45__cpo9iter_swapE,(_ZN55_INTERNAL_56f59b4e_24_multi_tensor_novograd_cu_9c9230b34cuda3std3__45__cpo5crendE - _ZN55_INTERNAL_56f59b4e_24_multi_tensor_novograd_cu_9c9230b34cuda3std6ranges3__45__cpo9iter_swapE)
_ZN55_INTERNAL_56f59b4e_24_multi_tensor_novograd_cu_9c9230b34cuda3std6ranges3__45__cpo9iter_swapE:
	.zero		1
	.type		_ZN55_INTERNAL_56f59b4e_24_multi_tensor_novograd_cu_9c9230b34cuda3std3__45__cpo5crendE,@object
	.size		_ZN55_INTERNAL_56f59b4e_24_multi_tensor_novograd_cu_9c9230b34cuda3std3__45__cpo5crendE,(_ZN55_INTERNAL_56f59b4e_24_multi_tensor_novograd_cu_9c9230b34cuda3std6ranges3__45__cpo5cdataE - _ZN55_INTERNAL_56f59b4e_24_multi_tensor_novograd_cu_9c9230b34cuda3std3__45__cpo5crendE)
_ZN55_INTERNAL_56f59b4e_24_multi_tensor_novograd_cu_9c9230b34cuda3std3__45__cpo5crendE:
	.zero		1
	.type		_ZN55_INTERNAL_56f59b4e_24_multi_tensor_novograd_cu_9c9230b34cuda3std6ranges3__45__cpo5cdataE,@object
	.size		_ZN55_INTERNAL_56f59b4e_24_multi_tensor_novograd_cu_9c9230b34cuda3std6ranges3__45__cpo5cdataE,(_ZN55_INTERNAL_56f59b4e_24_multi_tensor_novograd_cu_9c9230b34cuda3std6ranges3__45__cpo3endE - _ZN55_INTERNAL_56f59b4e_24_multi_tensor_novograd_cu_9c9230b34cuda3std6ranges3__45__cpo5cdataE)
_ZN55_INTERNAL_56f59b4e_24_multi_tensor_novograd_cu_9c9230b34cuda3std6ranges3__45__cpo5cdataE:
	.zero		1
	.type		_ZN55_INTERNAL_56f59b4e_24_multi_tensor_novograd_cu_9c9230b34cuda3std6ranges3__45__cpo3endE,@object
	.size		_ZN55_INTERNAL_56f59b4e_24_multi_tensor_novograd_cu_9c9230b34cuda3std6ranges3__45__cpo3endE,(_ZN55_INTERNAL_56f59b4e_24_multi_tensor_novograd_cu_9c9230b34cuda3std3__419piecewise_constructE - _ZN55_INTERNAL_56f59b4e_24_multi_tensor_novograd_cu_9c9230b34cuda3std6ranges3__45__cpo3endE)
_ZN55_INTERNAL_56f59b4e_24_multi_tensor_novograd_cu_9c9230b34cuda3std6ranges3__45__cpo3endE:
	.zero		1
	.type		_ZN55_INTERNAL_56f59b4e_24_multi_tensor_novograd_cu_9c9230b34cuda3std3__419piecewise_constructE,@object
	.size		_ZN55_INTERNAL_56f59b4e_24_multi_tensor_novograd_cu_9c9230b34cuda3std3__419piecewise_constructE,(_ZN55_INTERNAL_56f59b4e_24_multi_tensor_novograd_cu_9c9230b34cuda3std6ranges3__45__cpo5ssizeE - _ZN55_INTERNAL_56f59b4e_24_multi_tensor_novograd_cu_9c9230b34cuda3std3__419piecewise_constructE)
_ZN55_INTERNAL_56f59b4e_24_multi_tensor_novograd_cu_9c9230b34cuda3std3__419piecewise_constructE:
	.zero		1
	.type		_ZN55_INTERNAL_56f59b4e_24_multi_tensor_novograd_cu_9c9230b34cuda3std6ranges3__45__cpo5ssizeE,@object
	.size		_ZN55_INTERNAL_56f59b4e_24_multi_tensor_novograd_cu_9c9230b34cuda3std6ranges3__45__cpo5ssizeE,(_ZN55_INTERNAL_56f59b4e_24_multi_tensor_novograd_cu_9c9230b34cuda3std3__45__cpo3endE - _ZN55_INTERNAL_56f59b4e_24_multi_tensor_novograd_cu_9c9230b34cuda3std6ranges3__45__cpo5ssizeE)
_ZN55_INTERNAL_56f59b4e_24_multi_tensor_novograd_cu_9c9230b34cuda3std6ranges3__45__cpo5ssizeE:
	.zero		1
	.type		_ZN55_INTERNAL_56f59b4e_24_multi_tensor_novograd_cu_9c9230b34cuda3std3__45__cpo3endE,@object
	.size		_ZN55_INTERNAL_56f59b4e_24_multi_tensor_novograd_cu_9c9230b34cuda3std3__45__cpo3endE,(_ZN55_INTERNAL_56f59b4e_24_multi_tensor_novograd_cu_9c9230b34cuda3std6ranges3__45__cpo4cendE - _ZN55_INTERNAL_56f59b4e_24_multi_tensor_novograd_cu_9c9230b34cuda3std3__45__cpo3endE)
_ZN55_INTERNAL_56f59b4e_24_multi_tensor_novograd_cu_9c9230b34cuda3std3__45__cpo3endE:
	.zero		1
	.type		_ZN55_INTERNAL_56f59b4e_24_multi_tensor_novograd_cu_9c9230b34cuda3std6ranges3__45__cpo4cendE,@object
	.size		_ZN55_INTERNAL_56f59b4e_24_multi_tensor_novograd_cu_9c9230b34cuda3std6ranges3__45__cpo4cendE,(_ZN55_INTERNAL_56f59b4e_24_multi_tensor_novograd_cu_9c9230b34cuda3std3__45__cpo4rendE - _ZN55_INTERNAL_56f59b4e_24_multi_tensor_novograd_cu_9c9230b34cuda3std6ranges3__45__cpo4cendE)
_ZN55_INTERNAL_56f59b4e_24_multi_tensor_novograd_cu_9c9230b34cuda3std6ranges3__45__cpo4cendE:
	.zero		1
	.type		_ZN55_INTERNAL_56f59b4e_24_multi_tensor_novograd_cu_9c9230b34cuda3std3__45__cpo4rendE,@object
	.size		_ZN55_INTERNAL_56f59b4e_24_multi_tensor_novograd_cu_9c9230b34cuda3std3__45__cpo4rendE,(_ZN55_INTERNAL_56f59b4e_24_multi_tensor_novograd_cu_9c9230b34cuda3std6ranges3__45__cpo4prevE - _ZN55_INTERNAL_56f59b4e_24_multi_tensor_novograd_cu_9c9230b34cuda3std3__45__cpo4rendE)
_ZN55_INTERNAL_56f59b4e_24_multi_tensor_novograd_cu_9c9230b34cuda3std3__45__cpo4rendE:
	.zero		1
	.type		_ZN55_INTERNAL_56f59b4e_24_multi_tensor_novograd_cu_9c9230b34cuda3std6ranges3__45__cpo4prevE,@object
	.size		_ZN55_INTERNAL_56f59b4e_24_multi_tensor_novograd_cu_9c9230b34cuda3std6ranges3__45__cpo4prevE,(_ZN55_INTERNAL_56f59b4e_24_multi_tensor_novograd_cu_9c9230b34cuda3std6ranges3__45__cpo9iter_moveE - _ZN55_INTERNAL_56f59b4e_24_multi_tensor_novograd_cu_9c9230b34cuda3std6ranges3__45__cpo4prevE)
_ZN55_INTERNAL_56f59b4e_24_multi_tensor_novograd_cu_9c9230b34cuda3std6ranges3__45__cpo4prevE:
	.zero		1
	.type		_ZN55_INTERNAL_56f59b4e_24_multi_tensor_novograd_cu_9c9230b34cuda3std6ranges3__45__cpo9iter_moveE,@object
	.size		_ZN55_INTERNAL_56f59b4e_24_multi_tensor_novograd_cu_9c9230b34cuda3std6ranges3__45__cpo9iter_moveE,(.L_13 - _ZN55_INTERNAL_56f59b4e_24_multi_tensor_novograd_cu_9c9230b34cuda3std6ranges3__45__cpo9iter_moveE)
_ZN55_INTERNAL_56f59b4e_24_multi_tensor_novograd_cu_9c9230b34cuda3std6ranges3__45__cpo9iter_moveE:
	.zero		1
.L_13:


//--------------------- .nv.constant0._Z25multi_tensor_apply_kernelI18TensorListMetadataILi3EE15NovoGradFunctorIN3c104HalfEEJfffffff12momentMode_tfPfEEvlPViT_T0_DpT1_ --------------------------
	.section	.nv.constant0._Z25multi_tensor_apply_kernelI18TensorListMetadataILi3EE15NovoGradFunctorIN3c104HalfEEJfffffff12momentMode_tfPfEEvlPViT_T0_DpT1_,"a",@progbits
	.sectionflags	@""
	.align	4
.nv.constant0._Z25multi_tensor_apply_kernelI18TensorListMetadataILi3EE15NovoGradFunctorIN3c104HalfEEJfffffff12momentMode_tfPfEEvlPViT_T0_DpT1_:
	.zero		4104


//--------------------- .nv.constant0._Z25multi_tensor_apply_kernelI18TensorListMetadataILi3EE15NovoGradFunctorIfEJfffffff12momentMode_tfPfEEvlPViT_T0_DpT1_ --------------------------
	.section	.nv.constant0._Z25multi_tensor_apply_kernelI18TensorListMetadataILi3EE15NovoGradFunctorIfEJfffffff12momentMode_tfPfEEvlPViT_T0_DpT1_,"a",@progbits
	.sectionflags	@""
	.align	4
.nv.constant0._Z25multi_tensor_apply_kernelI18TensorListMetadataILi3EE15NovoGradFunctorIfEJfffffff12momentMode_tfPfEEvlPViT_T0_DpT1_:
	.zero		4104


//--------------------- .nv.constant0._Z25multi_tensor_apply_kernelI18TensorListMetadataILi3EE15NovoGradFunctorIdEJfffffff12momentMode_tfPfEEvlPViT_T0_DpT1_ --------------------------
	.section	.nv.constant0._Z25multi_tensor_apply_kernelI18TensorListMetadataILi3EE15NovoGradFunctorIdEJfffffff12momentMode_tfPfEEvlPViT_T0_DpT1_,"a",@progbits
	.sectionflags	@""
	.align	4
.nv.constant0._Z25multi_tensor_apply_kernelI18TensorListMetadataILi3EE15NovoGradFunctorIdEJfffffff12momentMode_tfPfEEvlPViT_T0_DpT1_:
	.zero		4104


//--------------------- SYMBOLS --------------------------

	.type		.nv.reservedSmem.offset0,@object
	.size		.nv.reservedSmem.offset0,0x4
